	.target	sm_90a

	.elftype	@"ET_EXEC"


//--------------------- .note.nv.tkinfo           --------------------------
	.section	.note.nv.tkinfo,"",@"SHT_NOTE"
	.sectionflags	@"SHF_NOTE_NV_TKINFO"
	.tkinfo
        /*0018*/ 	.word	0x00000002
        /*0030*/ 	.string	""
        /*0030*/ 	.string	"ptxas"
        /*0030*/ 	.string	"Cuda compilation tools, release 13.0, V13.0.88"
        /*0030*/ 	.string	"Build cuda_13.0.r13.0/compiler.36424714_0"
        /*0030*/ 	.string	"-arch sm_90a -m 64 "



//--------------------- .note.nv.cuinfo           --------------------------
	.section	.note.nv.cuinfo,"",@"SHT_NOTE"
	.sectionflags	@"SHF_NOTE_NV_CUINFO"
        /*0018*/ 	.short	0x0002
        /*001a*/ 	.short	0x005a
        /*001c*/ 	.short	0x0082
	.zero		2


//--------------------- .nv.info                  --------------------------
	.section	.nv.info,"",@"SHT_CUDA_INFO"
	.align	4


	//----- nvinfo : EIATTR_REGCOUNT
	.align		4
        /*0000*/ 	.byte	0x04, 0x2f
        /*0002*/ 	.short	(.L_12 - .L_11)
	.align		4
.L_11:
        /*0004*/ 	.word	index@(_ZN7cutlass13device_kernelINS_4gemm6kernel13GemmUniversalIN4cute5tupleIJiiiiEEENS1_10collective13CollectiveMmaINS1_37MainloopSm90TmaGmmaWarpSpecializedFP8ILi4ENS5_IJNS4_1CILi1EEESB_SB_EEENS1_32KernelTmaWarpSpecializedPingpongEEENS5_IJNSA_ILi64EEENSA_ILi128EEESF_EEENS_12float_e5m2_tENS5_IJlSB_lEEESI_SJ_NS4_8TiledMMAINS4_8MMA_AtomIJNS4_4SM904GMMA31MMA_64x128x32_F32E5M2E5M2_SS_TNILNSN_7ScaleInE1ELSP_1EEEEEENS4_6LayoutISC_NS5_IJNSA_ILi0EEEST_ST_EEEEENS5_IJNS4_10UnderscoreESW_SW_EEEEENS4_13SM90_TMA_LOADENS4_14ComposedLayoutINS4_7SwizzleILi2ELi4ELi3EEENS4_18smem_ptr_flag_bitsILi8EEENSS_INS5_IJNSA_ILi8EEESF_EEENS5_IJSF_SB_EEEEEEEvNS4_8identityESZ_S19_vS1A_EENS_8epilogue10collective6detail29Sm90TmaWarpSpecializedAdapterINS1D_15DefaultEpilogueISI_SJ_SJ_NS1C_6thread17LinearCombinationISI_Li1EffLNS1H_9ScaleType4KindE0ELNS_15FloatRoundStyleE2ESI_EENS1_15EpilogueDefaultEEEEEvvEEEEvNT_6ParamsE)
        /*0008*/ 	.word	0x000000a8


	//----- nvinfo : EIATTR_FRAME_SIZE
	.align		4
.L_12:
        /*000c*/ 	.byte	0x04, 0x11
        /*000e*/ 	.short	(.L_14 - .L_13)
	.align		4
.L_13:
        /*0010*/ 	.word	index@(_ZN7cutlass13device_kernelINS_4gemm6kernel13GemmUniversalIN4cute5tupleIJiiiiEEENS1_10collective13CollectiveMmaINS1_37MainloopSm90TmaGmmaWarpSpecializedFP8ILi4ENS5_IJNS4_1CILi1EEESB_SB_EEENS1_32KernelTmaWarpSpecializedPingpongEEENS5_IJNSA_ILi64EEENSA_ILi128EEESF_EEENS_12float_e5m2_tENS5_IJlSB_lEEESI_SJ_NS4_8TiledMMAINS4_8MMA_AtomIJNS4_4SM904GMMA31MMA_64x128x32_F32E5M2E5M2_SS_TNILNSN_7ScaleInE1ELSP_1EEEEEENS4_6LayoutISC_NS5_IJNSA_ILi0EEEST_ST_EEEEENS5_IJNS4_10UnderscoreESW_SW_EEEEENS4_13SM90_TMA_LOADENS4_14ComposedLayoutINS4_7SwizzleILi2ELi4ELi3EEENS4_18smem_ptr_flag_bitsILi8EEENSS_INS5_IJNSA_ILi8EEESF_EEENS5_IJSF_SB_EEEEEEEvNS4_8identityESZ_S19_vS1A_EENS_8epilogue10collective6detail29Sm90TmaWarpSpecializedAdapterINS1D_15DefaultEpilogueISI_SJ_SJ_NS1C_6thread17LinearCombinationISI_Li1EffLNS1H_9ScaleType4KindE0ELNS_15FloatRoundStyleE2ESI_EENS1_15EpilogueDefaultEEEEEvvEEEEvNT_6ParamsE)
        /*0014*/ 	.word	0x00000000


	//----- nvinfo : EIATTR_MIN_STACK_SIZE
	.align		4
.L_14:
        /*0018*/ 	.byte	0x04, 0x12
        /*001a*/ 	.short	(.L_16 - .L_15)
	.align		4
.L_15:
        /*001c*/ 	.word	index@(_ZN7cutlass13device_kernelINS_4gemm6kernel13GemmUniversalIN4cute5tupleIJiiiiEEENS1_10collective13CollectiveMmaINS1_37MainloopSm90TmaGmmaWarpSpecializedFP8ILi4ENS5_IJNS4_1CILi1EEESB_SB_EEENS1_32KernelTmaWarpSpecializedPingpongEEENS5_IJNSA_ILi64EEENSA_ILi128EEESF_EEENS_12float_e5m2_tENS5_IJlSB_lEEESI_SJ_NS4_8TiledMMAINS4_8MMA_AtomIJNS4_4SM904GMMA31MMA_64x128x32_F32E5M2E5M2_SS_TNILNSN_7ScaleInE1ELSP_1EEEEEENS4_6LayoutISC_NS5_IJNSA_ILi0EEEST_ST_EEEEENS5_IJNS4_10UnderscoreESW_SW_EEEEENS4_13SM90_TMA_LOADENS4_14ComposedLayoutINS4_7SwizzleILi2ELi4ELi3EEENS4_18smem_ptr_flag_bitsILi8EEENSS_INS5_IJNSA_ILi8EEESF_EEENS5_IJSF_SB_EEEEEEEvNS4_8identityESZ_S19_vS1A_EENS_8epilogue10collective6detail29Sm90TmaWarpSpecializedAdapterINS1D_15DefaultEpilogueISI_SJ_SJ_NS1C_6thread17LinearCombinationISI_Li1EffLNS1H_9ScaleType4KindE0ELNS_15FloatRoundStyleE2ESI_EENS1_15EpilogueDefaultEEEEEvvEEEEvNT_6ParamsE)
        /*0020*/ 	.word	0x00000000
.L_16:


//--------------------- .nv.compat                --------------------------
	.section	.nv.compat,"",@"SHT_CUDA_COMPAT_INFO"
	.align	4
        /*0000*/ 	.byte	0x02, 0x09, 0x01, 0x00, 0x02, 0x02, 0x04, 0x00, 0x02, 0x05, 0x05, 0x00, 0x03, 0x07, 0x01, 0x01
        /*0010*/ 	.byte	0x02, 0x03, 0x01, 0x00, 0x02, 0x06, 0x01, 0x00, 0x04, 0x0b, 0x08, 0x00, 0x00, 0x00, 0x00, 0x00
        /*0020*/ 	.byte	0x00, 0x00, 0x00, 0x00


//--------------------- .nv.info._ZN7cutlass13device_kernelINS_4gemm6kernel13GemmUniversalIN4cute5tupleIJiiiiEEENS1_10collective13CollectiveMmaINS1_37MainloopSm90TmaGmmaWarpSpecializedFP8ILi4ENS5_IJNS4_1CILi1EEESB_SB_EEENS1_32KernelTmaWarpSpecializedPingpongEEENS5_IJNSA_ILi64EEENSA_ILi128EEESF_EEENS_12float_e5m2_tENS5_IJlSB_lEEESI_SJ_NS4_8TiledMMAINS4_8MMA_AtomIJNS4_4SM904GMMA31MMA_64x128x32_F32E5M2E5M2_SS_TNILNSN_7ScaleInE1ELSP_1EEEEEENS4_6LayoutISC_NS5_IJNSA_ILi0EEEST_ST_EEEEENS5_IJNS4_10UnderscoreESW_SW_EEEEENS4_13SM90_TMA_LOADENS4_14ComposedLayoutINS4_7SwizzleILi2ELi4ELi3EEENS4_18smem_ptr_flag_bitsILi8EEENSS_INS5_IJNSA_ILi8EEESF_EEENS5_IJSF_SB_EEEEEEEvNS4_8identityESZ_S19_vS1A_EENS_8epilogue10collective6detail29Sm90TmaWarpSpecializedAdapterINS1D_15DefaultEpilogueISI_SJ_SJ_NS1C_6thread17LinearCombinationISI_Li1EffLNS1H_9ScaleType4KindE0ELNS_15FloatRoundStyleE2ESI_EENS1_15EpilogueDefaultEEEEEvvEEEEvNT_6ParamsE --------------------------
	.section	.nv.info._ZN7cutlass13device_kernelINS_4gemm6kernel13GemmUniversalIN4cute5tupleIJiiiiEEENS1_10collective13CollectiveMmaINS1_37MainloopSm90TmaGmmaWarpSpecializedFP8ILi4ENS5_IJNS4_1CILi1EEESB_SB_EEENS1_32KernelTmaWarpSpecializedPingpongEEENS5_IJNSA_ILi64EEENSA_ILi128EEESF_EEENS_12float_e5m2_tENS5_IJlSB_lEEESI_SJ_NS4_8TiledMMAINS4_8MMA_AtomIJNS4_4SM904GMMA31MMA_64x128x32_F32E5M2E5M2_SS_TNILNSN_7ScaleInE1ELSP_1EEEEEENS4_6LayoutISC_NS5_IJNSA_ILi0EEEST_ST_EEEEENS5_IJNS4_10UnderscoreESW_SW_EEEEENS4_13SM90_TMA_LOADENS4_14ComposedLayoutINS4_7SwizzleILi2ELi4ELi3EEENS4_18smem_ptr_flag_bitsILi8EEENSS_INS5_IJNSA_ILi8EEESF_EEENS5_IJSF_SB_EEEEEEEvNS4_8identityESZ_S19_vS1A_EENS_8epilogue10collective6detail29Sm90TmaWarpSpecializedAdapterINS1D_15DefaultEpilogueISI_SJ_SJ_NS1C_6thread17LinearCombinationISI_Li1EffLNS1H_9ScaleType4KindE0ELNS_15FloatRoundStyleE2ESI_EENS1_15EpilogueDefaultEEEEEvvEEEEvNT_6ParamsE,"",@"SHT_CUDA_INFO"
	.sectionflags	@""
	.align	4


	//----- nvinfo : EIATTR_CUDA_API_VERSION
	.align		4
        /*0000*/ 	.byte	0x04, 0x37
        /*0002*/ 	.short	(.L_18 - .L_17)
.L_17:
        /*0004*/ 	.word	0x00000082


	//----- nvinfo : EIATTR_KPARAM_INFO
	.align		4
.L_18:
        /*0008*/ 	.byte	0x04, 0x17
        /*000a*/ 	.short	(.L_20 - .L_19)
.L_19:
        /*000c*/ 	.word	0x00000000
        /*0010*/ 	.short	0x0000
        /*0012*/ 	.short	0x0070
        /*0014*/ 	.byte	0x00, 0xf0, 0x01, 0x10


	//----- nvinfo : EIATTR_SPARSE_MMA_MASK
	.align		4
.L_20:
        /*0018*/ 	.byte	0x03, 0x50
        /*001a*/ 	.short	0x0000


	//----- nvinfo : EIATTR_MAXREG_COUNT
	.align		4
        /*001c*/ 	.byte	0x03, 0x1b
        /*001e*/ 	.short	0x00a8


	//----- nvinfo : EIATTR_NUM_BARRIERS
	.align		4
        /*0020*/ 	.byte	0x02, 0x4c
        /*0022*/ 	.byte	0x01
	.zero		1


	//----- nvinfo : EIATTR_MERCURY_ISA_VERSION
	.align		4
        /*0024*/ 	.byte	0x03, 0x5f
        /*0026*/ 	.short	0x0101


	//----- nvinfo : EIATTR_INT_WARP_WIDE_INSTR_OFFSETS
	.align		4
        /*0028*/ 	.byte	0x04, 0x31
        /*002a*/ 	.short	(.L_22 - .L_21)


	//   ....[0]....
.L_21:
        /*002c*/ 	.word	0x00000470


	//   ....[1]....
        /*0030*/ 	.word	0x00000490


	//   ....[2]....
        /*0034*/ 	.word	0x00000510


	//   ....[3]....
        /*0038*/ 	.word	0x00000520


	//   ....[4]....
        /*003c*/ 	.word	0x00000530


	//   ....[5]....
        /*0040*/ 	.word	0x00000550


	//   ....[6]....
        /*0044*/ 	.word	0x000005b0


	//   ....[7]....
        /*0048*/ 	.word	0x000005d0


	//----- nvinfo : EIATTR_COOP_GROUP_MASK_REGIDS
	.align		4
.L_22:
        /*004c*/ 	.byte	0x04, 0x29
        /*004e*/ 	.short	(.L_24 - .L_23)


	//   ....[0]....
.L_23:
        /*0050*/ 	.word	0xffffffff


	//   ....[1]....
        /*0054*/ 	.word	0xffffffff


	//   ....[2]....
        /*0058*/ 	.word	0xffffffff


	//   ....[3]....
        /*005c*/ 	.word	0xffffffff


	//   ....[4]....
        /*0060*/ 	.word	0xffffffff


	//   ....[5]....
        /*0064*/ 	.word	0xffffffff


	//----- nvinfo : EIATTR_COOP_GROUP_INSTR_OFFSETS
	.align		4
.L_24:
        /*0068*/ 	.byte	0x04, 0x28
        /*006a*/ 	.short	(.L_26 - .L_25)


	//   ....[0]....
.L_25:
        /*006c*/ 	.word	0x00000050


	//   ....[1]....
        /*0070*/ 	.word	0x00000080


	//   ....[2]....
        /*0074*/ 	.word	0x00000180


	//   ....[3]....
        /*0078*/ 	.word	0x00000390


	//   ....[4]....
        /*007c*/ 	.word	0x000003d0


	//   ....[5]....
        /*0080*/ 	.word	0x00000410


	//----- nvinfo : EIATTR_REG_RECONFIG
	.align		4
.L_26:
        /*0084*/ 	.byte	0x01, 0x54
	.zero		2


	//----- nvinfo : EIATTR_MBARRIER_INSTR_OFFSETS
	.align		4
        /*0088*/ 	.byte	0x04, 0x39
        /*008a*/ 	.short	(.L_28 - .L_27)


	//   ....[0]....
.L_27:
        /*008c*/ 	.word	0x00000300
        /*0090*/ 	.word	0x000000ff
        /*0094*/ 	.word	0x00000000
        /*0098*/ 	.short	0x0100
        /*009a*/ 	.byte	0x09
	.zero		1


	//   ....[1]....
        /*009c*/ 	.word	0x00000310
        /*00a0*/ 	.word	0x000000ff
        /*00a4*/ 	.word	0x00000020
        /*00a8*/ 	.short	0x0100
        /*00aa*/ 	.byte	0x09
	.zero		1


	//   ....[2]....
        /*00ac*/ 	.word	0x00000320
        /*00b0*/ 	.word	0x000000ff
        /*00b4*/ 	.word	0x00000008
        /*00b8*/ 	.short	0x0100
        /*00ba*/ 	.byte	0x09
	.zero		1


	//   ....[3]....
        /*00bc*/ 	.word	0x00000330
        /*00c0*/ 	.word	0x000000ff
        /*00c4*/ 	.word	0x00000028
        /*00c8*/ 	.short	0x0100
        /*00ca*/ 	.byte	0x09
	.zero		1


	//   ....[4]....
        /*00cc*/ 	.word	0x00000340
        /*00d0*/ 	.word	0x000000ff
        /*00d4*/ 	.word	0x00000010
        /*00d8*/ 	.short	0x0100
        /*00da*/ 	.byte	0x09
	.zero		1


	//   ....[5]....
        /*00dc*/ 	.word	0x00000350
        /*00e0*/ 	.word	0x000000ff
        /*00e4*/ 	.word	0x00000030
        /*00e8*/ 	.short	0x0100
        /*00ea*/ 	.byte	0x09
	.zero		1


	//   ....[6]....
        /*00ec*/ 	.word	0x00000360
        /*00f0*/ 	.word	0x000000ff
        /*00f4*/ 	.word	0x00000018
        /*00f8*/ 	.short	0x0100
        /*00fa*/ 	.byte	0x09
	.zero		1


	//   ....[7]....
        /*00fc*/ 	.word	0x00000370
        /*0100*/ 	.word	0x000000ff
        /*0104*/ 	.word	0x00000038
        /*0108*/ 	.short	0x0100
        /*010a*/ 	.byte	0x09
	.zero		1


	//   ....[8]....
        /*010c*/ 	.word	0x000005f0
        /*0110*/ 	.word	0x000000ff
        /*0114*/ 	.word	0x00000070
        /*0118*/ 	.short	0x0100
        /*011a*/ 	.byte	0x09
	.zero		1


	//   ....[9]....
        /*011c*/ 	.word	0x00000600
        /*0120*/ 	.word	0x000000ff
        /*0124*/ 	.word	0x00000078
        /*0128*/ 	.short	0x0100
        /*012a*/ 	.byte	0x09
	.zero		1


	//   ....[10]....
        /*012c*/ 	.word	0x00000640
        /*0130*/ 	.word	0x000000ff
        /*0134*/ 	.word	0x00000050
        /*0138*/ 	.short	0x0100
        /*013a*/ 	.byte	0x0a
	.zero		1


	//   ....[11]....
        /*013c*/ 	.word	0x00000660
        /*0140*/ 	.word	0x000000ff
        /*0144*/ 	.word	0x00000058
        /*0148*/ 	.short	0x0100
        /*014a*/ 	.byte	0x0a
	.zero		1


	//   ....[12]....
        /*014c*/ 	.word	0x00000670
        /*0150*/ 	.word	0x000000ff
        /*0154*/ 	.word	0x00000060
        /*0158*/ 	.short	0x0100
        /*015a*/ 	.byte	0x0a
	.zero		1


	//   ....[13]....
        /*015c*/ 	.word	0x00000680
        /*0160*/ 	.word	0x000000ff
        /*0164*/ 	.word	0x00000068
        /*0168*/ 	.short	0x0100
        /*016a*/ 	.byte	0x0a
	.zero		1


	//   ....[14]....
        /*016c*/ 	.word	0x00001520
        /*0170*/ 	.word	0x0000000d
        /*0174*/ 	.word	0xfffffff8
        /*0178*/ 	.short	0x010a
        /*017a*/ 	.byte	0x3f
	.zero		1


	//   ....[15]....
        /*017c*/ 	.word	0x00001a00
        /*0180*/ 	.word	0x000000ff
        /*0184*/ 	.word	0x00000000
        /*0188*/ 	.short	0x010a
        /*018a*/ 	.byte	0x04
	.zero		1


	//   ....[16]....
        /*018c*/ 	.word	0x00001a40
        /*0190*/ 	.word	0x000000ff
        /*0194*/ 	.word	0x00000000
        /*0198*/ 	.short	0x010a
        /*019a*/ 	.byte	0x04
	.zero		1


	//   ....[17]....
        /*019c*/ 	.word	0x00002340
        /*01a0*/ 	.word	0x000000ff
        /*01a4*/ 	.word	0x00000000
        /*01a8*/ 	.short	0x010a
        /*01aa*/ 	.byte	0x10
	.zero		1


	//   ....[18]....
        /*01ac*/ 	.word	0x00002380
        /*01b0*/ 	.word	0x000000ff
        /*01b4*/ 	.word	0x00000000
        /*01b8*/ 	.short	0x010a
        /*01ba*/ 	.byte	0x10
	.zero		1


	//   ....[19]....
        /*01bc*/ 	.word	0x000029f0
        /*01c0*/ 	.word	0x000000ff
        /*01c4*/ 	.word	0x00000000
        /*01c8*/ 	.short	0x0101
        /*01ca*/ 	.byte	0x06
	.zero		1


	//   ....[20]....
        /*01cc*/ 	.word	0x00002f50
        /*01d0*/ 	.word	0x00000091
        /*01d4*/ 	.word	0x00000000
        /*01d8*/ 	.short	0x0101
        /*01da*/ 	.byte	0x1f
	.zero		1


	//   ....[21]....
        /*01dc*/ 	.word	0x00003030
        /*01e0*/ 	.word	0x000000ff
        /*01e4*/ 	.word	0x00000000
        /*01e8*/ 	.short	0x0101
        /*01ea*/ 	.byte	0x04
	.zero		1


	//   ....[22]....
        /*01ec*/ 	.word	0x00003090
        /*01f0*/ 	.word	0x0000000d
        /*01f4*/ 	.word	0x00000008
        /*01f8*/ 	.short	0x010a
        /*01fa*/ 	.byte	0x3f
	.zero		1


	//   ....[23]....
        /*01fc*/ 	.word	0x000078b0
        /*0200*/ 	.word	0x0000000e
        /*0204*/ 	.word	0x00000000
        /*0208*/ 	.short	0x0101
        /*020a*/ 	.byte	0x1f
	.zero		1


	//   ....[24]....
        /*020c*/ 	.word	0x00008330
        /*0210*/ 	.word	0x0000000d
        /*0214*/ 	.word	0x00000020
        /*0218*/ 	.short	0x010a
        /*021a*/ 	.byte	0x3f
	.zero		1


	//   ....[25]....
        /*021c*/ 	.word	0x000086c0
        /*0220*/ 	.word	0x00000004
        /*0224*/ 	.word	0x00000078
        /*0228*/ 	.short	0x0101
        /*022a*/ 	.byte	0x3f
	.zero		1


	//   ....[26]....
        /*022c*/ 	.word	0x00008e30
        /*0230*/ 	.word	0x00000005
        /*0234*/ 	.word	0x00000000
        /*0238*/ 	.short	0x010a
        /*023a*/ 	.byte	0x3f
	.zero		1


	//   ....[27]....
        /*023c*/ 	.word	0x00008eb0
        /*0240*/ 	.word	0x00000007
        /*0244*/ 	.word	0x00000000
        /*0248*/ 	.short	0x010a
        /*024a*/ 	.byte	0x3f
	.zero		1


	//   ....[28]....
        /*024c*/ 	.word	0x00008f40
        /*0250*/ 	.word	0x00000006
        /*0254*/ 	.word	0x00000000
        /*0258*/ 	.short	0x010a
        /*025a*/ 	.byte	0x3f
	.zero		1


	//   ....[29]....
        /*025c*/ 	.word	0x00008fd0
        /*0260*/ 	.word	0x00000003
        /*0264*/ 	.word	0x00000000
        /*0268*/ 	.short	0x010a
        /*026a*/ 	.byte	0x3f
	.zero		1


	//   ....[30]....
        /*026c*/ 	.word	0x00009030
        /*0270*/ 	.word	0x0000000d
        /*0274*/ 	.word	0xfffffff8
        /*0278*/ 	.short	0x010a
        /*027a*/ 	.byte	0x3f
	.zero		1


	//   ....[31]....
        /*027c*/ 	.word	0x00009090
        /*0280*/ 	.word	0x0000000b
        /*0284*/ 	.word	0x00000000
        /*0288*/ 	.short	0x010a
        /*028a*/ 	.byte	0x3f
	.zero		1


	//   ....[32]....
        /*028c*/ 	.word	0x000090f0
        /*0290*/ 	.word	0x00000092
        /*0294*/ 	.word	0x00000000
        /*0298*/ 	.short	0x010a
        /*029a*/ 	.byte	0x3f
	.zero		1


	//   ....[33]....
        /*029c*/ 	.word	0x00009140
        /*02a0*/ 	.word	0x0000000d
        /*02a4*/ 	.word	0x00000008
        /*02a8*/ 	.short	0x010a
        /*02aa*/ 	.byte	0x3f
	.zero		1


	//   ....[34]....
        /*02ac*/ 	.word	0x00009210
        /*02b0*/ 	.word	0x0000000d
        /*02b4*/ 	.word	0x00000020
        /*02b8*/ 	.short	0x010a
        /*02ba*/ 	.byte	0x3f
	.zero		1


	//   ....[35]....
        /*02bc*/ 	.word	0x000092f0
        /*02c0*/ 	.word	0x00000005
        /*02c4*/ 	.word	0x00000000
        /*02c8*/ 	.short	0x010a
        /*02ca*/ 	.byte	0x3f
	.zero		1


	//   ....[36]....
        /*02cc*/ 	.word	0x00009340
        /*02d0*/ 	.word	0x00000007
        /*02d4*/ 	.word	0x00000000
        /*02d8*/ 	.short	0x010a
        /*02da*/ 	.byte	0x3f
	.zero		1


	//   ....[37]....
        /*02dc*/ 	.word	0x00009390
        /*02e0*/ 	.word	0x00000006
        /*02e4*/ 	.word	0x00000000
        /*02e8*/ 	.short	0x010a
        /*02ea*/ 	.byte	0x3f
	.zero		1


	//----- nvinfo : EIATTR_NUM_MBARRIERS
	.align		4
.L_28:
        /*02ec*/ 	.byte	0x03, 0x38
        /*02ee*/ 	.short	0x000e


	//----- nvinfo : EIATTR_EXIT_INSTR_OFFSETS
	.align		4
        /*02f0*/ 	.byte	0x04, 0x1c
        /*02f2*/ 	.short	(.L_30 - .L_29)


	//   ....[0]....
.L_29:
        /*02f4*/ 	.word	0x00001200


	//   ....[1]....
        /*02f8*/ 	.word	0x00001260


	//   ....[2]....
        /*02fc*/ 	.word	0x00008060


	//   ....[3]....
        /*0300*/ 	.word	0x00008090


	//   ....[4]....
        /*0304*/ 	.word	0x00009020


	//----- nvinfo : EIATTR_MAX_THREADS
	.align		4
.L_30:
        /*0308*/ 	.byte	0x04, 0x05
        /*030a*/ 	.short	(.L_32 - .L_31)
.L_31:
        /*030c*/ 	.word	0x00000180
        /*0310*/ 	.word	0x00000001
        /*0314*/ 	.word	0x00000001


	//----- nvinfo : EIATTR_CRS_STACK_SIZE
	.align		4
.L_32:
        /*0318*/ 	.byte	0x04, 0x1e
        /*031a*/ 	.short	(.L_34 - .L_33)
.L_33:
        /*031c*/ 	.word	0x00000000


	//----- nvinfo : EIATTR_CBANK_PARAM_SIZE
	.align		4
.L_34:
        /*0320*/ 	.byte	0x03, 0x19
        /*0322*/ 	.short	0x0470


	//----- nvinfo : EIATTR_PARAM_CBANK
	.align		4
        /*0324*/ 	.byte	0x04, 0x0a
        /*0326*/ 	.short	(.L_36 - .L_35)
	.align		4
.L_35:
        /*0328*/ 	.word	index@(.nv.constant0._ZN7cutlass13device_kernelINS_4gemm6kernel13GemmUniversalIN4cute5tupleIJiiiiEEENS1_10collective13CollectiveMmaINS1_37MainloopSm90TmaGmmaWarpSpecializedFP8ILi4ENS5_IJNS4_1CILi1EEESB_SB_EEENS1_32KernelTmaWarpSpecializedPingpongEEENS5_IJNSA_ILi64EEENSA_ILi128EEESF_EEENS_12float_e5m2_tENS5_IJlSB_lEEESI_SJ_NS4_8TiledMMAINS4_8MMA_AtomIJNS4_4SM904GMMA31MMA_64x128x32_F32E5M2E5M2_SS_TNILNSN_7ScaleInE1ELSP_1EEEEEENS4_6LayoutISC_NS5_IJNSA_ILi0EEEST_ST_EEEEENS5_IJNS4_10UnderscoreESW_SW_EEEEENS4_13SM90_TMA_LOADENS4_14ComposedLayoutINS4_7SwizzleILi2ELi4ELi3EEENS4_18smem_ptr_flag_bitsILi8EEENSS_INS5_IJNSA_ILi8EEESF_EEENS5_IJSF_SB_EEEEEEEvNS4_8identityESZ_S19_vS1A_EENS_8epilogue10collective6detail29Sm90TmaWarpSpecializedAdapterINS1D_15DefaultEpilogueISI_SJ_SJ_NS1C_6thread17LinearCombinationISI_Li1EffLNS1H_9ScaleType4KindE0ELNS_15FloatRoundStyleE2ESI_EENS1_15EpilogueDefaultEEEEEvvEEEEvNT_6ParamsE)
        /*032c*/ 	.short	0x0210
        /*032e*/ 	.short	0x0470


	//----- nvinfo : EIATTR_SW_WAR
	.align		4
.L_36:
        /*0330*/ 	.byte	0x04, 0x36
        /*0332*/ 	.short	(.L_38 - .L_37)
.L_37:
        /*0334*/ 	.word	0x00000008
.L_38:


//--------------------- .nv.callgraph             --------------------------
	.section	.nv.callgraph,"",@"SHT_CUDA_CALLGRAPH"
	.align	4
	.sectionentsize	8
	.align		4
        /*0000*/ 	.word	0x00000000
	.align		4
        /*0004*/ 	.word	0xffffffff
	.align		4
        /*0008*/ 	.word	0x00000000
	.align		4
        /*000c*/ 	.word	0xfffffffe
	.align		4
        /*0010*/ 	.word	0x00000000
	.align		4
        /*0014*/ 	.word	0xfffffffd
	.align		4
        /*0018*/ 	.word	0x00000000
	.align		4
        /*001c*/ 	.word	0xfffffffc


//--------------------- .nv.constant4             --------------------------
	.section	.nv.constant4,"a",@progbits
	.align	8
	.align		8
.nv.constant4:
        /*0000*/ 	.dword	_ZN40_INTERNAL_45b151c0_4_k_cu_0b847ecc_186614cuda3std3__45__cpo5beginE
	.align		8
        /*0008*/ 	.dword	_ZN40_INTERNAL_45b151c0_4_k_cu_0b847ecc_186614cuda3std3__45__cpo3endE
	.align		8
        /*0010*/ 	.dword	_ZN40_INTERNAL_45b151c0_4_k_cu_0b847ecc_186614cuda3std3__45__cpo6cbeginE
	.align		8
        /*0018*/ 	.dword	_ZN40_INTERNAL_45b151c0_4_k_cu_0b847ecc_186614cuda3std3__45__cpo4cendE
	.align		8
        /*0020*/ 	.dword	_ZN40_INTERNAL_45b151c0_4_k_cu_0b847ecc_186614cuda3std3__442_GLOBAL__N__45b151c0_4_k_cu_0b847ecc_186616ignoreE
	.align		8
        /*0028*/ 	.dword	_ZN40_INTERNAL_45b151c0_4_k_cu_0b847ecc_186614cuda3std3__419piecewise_constructE
	.align		8
        /*0030*/ 	.dword	_ZN40_INTERNAL_45b151c0_4_k_cu_0b847ecc_186614cuda3std3__48in_placeE
	.align		8
        /*0038*/ 	.dword	_ZN40_INTERNAL_45b151c0_4_k_cu_0b847ecc_186614cuda3std6ranges3__45__cpo4swapE
	.align		8
        /*0040*/ 	.dword	_ZN40_INTERNAL_45b151c0_4_k_cu_0b847ecc_186614cuda3std6ranges3__45__cpo9iter_moveE
	.align		8
        /*0048*/ 	.dword	_ZN40_INTERNAL_45b151c0_4_k_cu_0b847ecc_186614cute7productE
	.align		8
        /*0050*/ 	.dword	_ZN40_INTERNAL_45b151c0_4_k_cu_0b847ecc_186614cute1_E


//--------------------- .text._ZN7cutlass13device_kernelINS_4gemm6kernel13GemmUniversalIN4cute5tupleIJiiiiEEENS1_10collective13CollectiveMmaINS1_37MainloopSm90TmaGmmaWarpSpecializedFP8ILi4ENS5_IJNS4_1CILi1EEESB_SB_EEENS1_32KernelTmaWarpSpecializedPingpongEEENS5_IJNSA_ILi64EEENSA_ILi128EEESF_EEENS_12float_e5m2_tENS5_IJlSB_lEEESI_SJ_NS4_8TiledMMAINS4_8MMA_AtomIJNS4_4SM904GMMA31MMA_64x128x32_F32E5M2E5M2_SS_TNILNSN_7ScaleInE1ELSP_1EEEEEENS4_6LayoutISC_NS5_IJNSA_ILi0EEEST_ST_EEEEENS5_IJNS4_10UnderscoreESW_SW_EEEEENS4_13SM90_TMA_LOADENS4_14ComposedLayoutINS4_7SwizzleILi2ELi4ELi3EEENS4_18smem_ptr_flag_bitsILi8EEENSS_INS5_IJNSA_ILi8EEESF_EEENS5_IJSF_SB_EEEEEEEvNS4_8identityESZ_S19_vS1A_EENS_8epilogue10collective6detail29Sm90TmaWarpSpecializedAdapterINS1D_15DefaultEpilogueISI_SJ_SJ_NS1C_6thread17LinearCombinationISI_Li1EffLNS1H_9ScaleType4KindE0ELNS_15FloatRoundStyleE2ESI_EENS1_15EpilogueDefaultEEEEEvvEEEEvNT_6ParamsE --------------------------
	.section	.text._ZN7cutlass13device_kernelINS_4gemm6kernel13GemmUniversalIN4cute5tupleIJiiiiEEENS1_10collective13CollectiveMmaINS1_37MainloopSm90TmaGmmaWarpSpecializedFP8ILi4ENS5_IJNS4_1CILi1EEESB_SB_EEENS1_32KernelTmaWarpSpecializedPingpongEEENS5_IJNSA_ILi64EEENSA_ILi128EEESF_EEENS_12float_e5m2_tENS5_IJlSB_lEEESI_SJ_NS4_8TiledMMAINS4_8MMA_AtomIJNS4_4SM904GMMA31MMA_64x128x32_F32E5M2E5M2_SS_TNILNSN_7ScaleInE1ELSP_1EEEEEENS4_6LayoutISC_NS5_IJNSA_ILi0EEEST_ST_EEEEENS5_IJNS4_10UnderscoreESW_SW_EEEEENS4_13SM90_TMA_LOADENS4_14ComposedLayoutINS4_7SwizzleILi2ELi4ELi3EEENS4_18smem_ptr_flag_bitsILi8EEENSS_INS5_IJNSA_ILi8EEESF_EEENS5_IJSF_SB_EEEEEEEvNS4_8identityESZ_S19_vS1A_EENS_8epilogue10collective6detail29Sm90TmaWarpSpecializedAdapterINS1D_15DefaultEpilogueISI_SJ_SJ_NS1C_6thread17LinearCombinationISI_Li1EffLNS1H_9ScaleType4KindE0ELNS_15FloatRoundStyleE2ESI_EENS1_15EpilogueDefaultEEEEEvvEEEEvNT_6ParamsE,"ax",@progbits
	.align	128
.text._ZN7cutlass13device_kernelINS_4gemm6kernel13GemmUniversalIN4cute5tupleIJiiiiEEENS1_10collective13CollectiveMmaINS1_37MainloopSm90TmaGmmaWarpSpecializedFP8ILi4ENS5_IJNS4_1CILi1EEESB_SB_EEENS1_32KernelTmaWarpSpecializedPingpongEEENS5_IJNSA_ILi64EEENSA_ILi128EEESF_EEENS_12float_e5m2_tENS5_IJlSB_lEEESI_SJ_NS4_8TiledMMAINS4_8MMA_AtomIJNS4_4SM904GMMA31MMA_64x128x32_F32E5M2E5M2_SS_TNILNSN_7ScaleInE1ELSP_1EEEEEENS4_6LayoutISC_NS5_IJNSA_ILi0EEEST_ST_EEEEENS5_IJNS4_10UnderscoreESW_SW_EEEEENS4_13SM90_TMA_LOADENS4_14ComposedLayoutINS4_7SwizzleILi2ELi4ELi3EEENS4_18smem_ptr_flag_bitsILi8EEENSS_INS5_IJNSA_ILi8EEESF_EEENS5_IJSF_SB_EEEEEEEvNS4_8identityESZ_S19_vS1A_EENS_8epilogue10collective6detail29Sm90TmaWarpSpecializedAdapterINS1D_15DefaultEpilogueISI_SJ_SJ_NS1C_6thread17LinearCombinationISI_Li1EffLNS1H_9ScaleType4KindE0ELNS_15FloatRoundStyleE2ESI_EENS1_15EpilogueDefaultEEEEEvvEEEEvNT_6ParamsE:
        .type           _ZN7cutlass13device_kernelINS_4gemm6kernel13GemmUniversalIN4cute5tupleIJiiiiEEENS1_10collective13CollectiveMmaINS1_37MainloopSm90TmaGmmaWarpSpecializedFP8ILi4ENS5_IJNS4_1CILi1EEESB_SB_EEENS1_32KernelTmaWarpSpecializedPingpongEEENS5_IJNSA_ILi64EEENSA_ILi128EEESF_EEENS_12float_e5m2_tENS5_IJlSB_lEEESI_SJ_NS4_8TiledMMAINS4_8MMA_AtomIJNS4_4SM904GMMA31MMA_64x128x32_F32E5M2E5M2_SS_TNILNSN_7ScaleInE1ELSP_1EEEEEENS4_6LayoutISC_NS5_IJNSA_ILi0EEEST_ST_EEEEENS5_IJNS4_10UnderscoreESW_SW_EEEEENS4_13SM90_TMA_LOADENS4_14ComposedLayoutINS4_7SwizzleILi2ELi4ELi3EEENS4_18smem_ptr_flag_bitsILi8EEENSS_INS5_IJNSA_ILi8EEESF_EEENS5_IJSF_SB_EEEEEEEvNS4_8identityESZ_S19_vS1A_EENS_8epilogue10collective6detail29Sm90TmaWarpSpecializedAdapterINS1D_15DefaultEpilogueISI_SJ_SJ_NS1C_6thread17LinearCombinationISI_Li1EffLNS1H_9ScaleType4KindE0ELNS_15FloatRoundStyleE2ESI_EENS1_15EpilogueDefaultEEEEEvvEEEEvNT_6ParamsE,@function
        .size           _ZN7cutlass13device_kernelINS_4gemm6kernel13GemmUniversalIN4cute5tupleIJiiiiEEENS1_10collective13CollectiveMmaINS1_37MainloopSm90TmaGmmaWarpSpecializedFP8ILi4ENS5_IJNS4_1CILi1EEESB_SB_EEENS1_32KernelTmaWarpSpecializedPingpongEEENS5_IJNSA_ILi64EEENSA_ILi128EEESF_EEENS_12float_e5m2_tENS5_IJlSB_lEEESI_SJ_NS4_8TiledMMAINS4_8MMA_AtomIJNS4_4SM904GMMA31MMA_64x128x32_F32E5M2E5M2_SS_TNILNSN_7ScaleInE1ELSP_1EEEEEENS4_6LayoutISC_NS5_IJNSA_ILi0EEEST_ST_EEEEENS5_IJNS4_10UnderscoreESW_SW_EEEEENS4_13SM90_TMA_LOADENS4_14ComposedLayoutINS4_7SwizzleILi2ELi4ELi3EEENS4_18smem_ptr_flag_bitsILi8EEENSS_INS5_IJNSA_ILi8EEESF_EEENS5_IJSF_SB_EEEEEEEvNS4_8identityESZ_S19_vS1A_EENS_8epilogue10collective6detail29Sm90TmaWarpSpecializedAdapterINS1D_15DefaultEpilogueISI_SJ_SJ_NS1C_6thread17LinearCombinationISI_Li1EffLNS1H_9ScaleType4KindE0ELNS_15FloatRoundStyleE2ESI_EENS1_15EpilogueDefaultEEEEEvvEEEEvNT_6ParamsE,(.L_x_203 - _ZN7cutlass13device_kernelINS_4gemm6kernel13GemmUniversalIN4cute5tupleIJiiiiEEENS1_10collective13CollectiveMmaINS1_37MainloopSm90TmaGmmaWarpSpecializedFP8ILi4ENS5_IJNS4_1CILi1EEESB_SB_EEENS1_32KernelTmaWarpSpecializedPingpongEEENS5_IJNSA_ILi64EEENSA_ILi128EEESF_EEENS_12float_e5m2_tENS5_IJlSB_lEEESI_SJ_NS4_8TiledMMAINS4_8MMA_AtomIJNS4_4SM904GMMA31MMA_64x128x32_F32E5M2E5M2_SS_TNILNSN_7ScaleInE1ELSP_1EEEEEENS4_6LayoutISC_NS5_IJNSA_ILi0EEEST_ST_EEEEENS5_IJNS4_10UnderscoreESW_SW_EEEEENS4_13SM90_TMA_LOADENS4_14ComposedLayoutINS4_7SwizzleILi2ELi4ELi3EEENS4_18smem_ptr_flag_bitsILi8EEENSS_INS5_IJNSA_ILi8EEESF_EEENS5_IJSF_SB_EEEEEEEvNS4_8identityESZ_S19_vS1A_EENS_8epilogue10collective6detail29Sm90TmaWarpSpecializedAdapterINS1D_15DefaultEpilogueISI_SJ_SJ_NS1C_6thread17LinearCombinationISI_Li1EffLNS1H_9ScaleType4KindE0ELNS_15FloatRoundStyleE2ESI_EENS1_15EpilogueDefaultEEEEEvvEEEEvNT_6ParamsE)
        .other          _ZN7cutlass13device_kernelINS_4gemm6kernel13GemmUniversalIN4cute5tupleIJiiiiEEENS1_10collective13CollectiveMmaINS1_37MainloopSm90TmaGmmaWarpSpecializedFP8ILi4ENS5_IJNS4_1CILi1EEESB_SB_EEENS1_32KernelTmaWarpSpecializedPingpongEEENS5_IJNSA_ILi64EEENSA_ILi128EEESF_EEENS_12float_e5m2_tENS5_IJlSB_lEEESI_SJ_NS4_8TiledMMAINS4_8MMA_AtomIJNS4_4SM904GMMA31MMA_64x128x32_F32E5M2E5M2_SS_TNILNSN_7ScaleInE1ELSP_1EEEEEENS4_6LayoutISC_NS5_IJNSA_ILi0EEEST_ST_EEEEENS5_IJNS4_10UnderscoreESW_SW_EEEEENS4_13SM90_TMA_LOADENS4_14ComposedLayoutINS4_7SwizzleILi2ELi4ELi3EEENS4_18smem_ptr_flag_bitsILi8EEENSS_INS5_IJNSA_ILi8EEESF_EEENS5_IJSF_SB_EEEEEEEvNS4_8identityESZ_S19_vS1A_EENS_8epilogue10collective6detail29Sm90TmaWarpSpecializedAdapterINS1D_15DefaultEpilogueISI_SJ_SJ_NS1C_6thread17LinearCombinationISI_Li1EffLNS1H_9ScaleType4KindE0ELNS_15FloatRoundStyleE2ESI_EENS1_15EpilogueDefaultEEEEEvvEEEEvNT_6ParamsE,@"STO_CUDA_ENTRY STV_DEFAULT"
_ZN7cutlass13device_kernelINS_4gemm6kernel13GemmUniversalIN4cute5tupleIJiiiiEEENS1_10collective13CollectiveMmaINS1_37MainloopSm90TmaGmmaWarpSpecializedFP8ILi4ENS5_IJNS4_1CILi1EEESB_SB_EEENS1_32KernelTmaWarpSpecializedPingpongEEENS5_IJNSA_ILi64EEENSA_ILi128EEESF_EEENS_12float_e5m2_tENS5_IJlSB_lEEESI_SJ_NS4_8TiledMMAINS4_8MMA_AtomIJNS4_4SM904GMMA31MMA_64x128x32_F32E5M2E5M2_SS_TNILNSN_7ScaleInE1ELSP_1EEEEEENS4_6LayoutISC_NS5_IJNSA_ILi0EEEST_ST_EEEEENS5_IJNS4_10UnderscoreESW_SW_EEEEENS4_13SM90_TMA_LOADENS4_14ComposedLayoutINS4_7SwizzleILi2ELi4ELi3EEENS4_18smem_ptr_flag_bitsILi8EEENSS_INS5_IJNSA_ILi8EEESF_EEENS5_IJSF_SB_EEEEEEEvNS4_8identityESZ_S19_vS1A_EENS_8epilogue10collective6detail29Sm90TmaWarpSpecializedAdapterINS1D_15DefaultEpilogueISI_SJ_SJ_NS1C_6thread17LinearCombinationISI_Li1EffLNS1H_9ScaleType4KindE0ELNS_15FloatRoundStyleE2ESI_EENS1_15EpilogueDefaultEEEEEvvEEEEvNT_6ParamsE:
[----:B------:R-:W-:Y:S01]  /*0000*/  LDC R1, c[0x0][0x28] ;  /* 0x00000a00ff017b82 */ /* 0x000fe20000000800 */
[----:B------:R-:W0:Y:S01]  /*0010*/  S2R R8, SR_TID.X ;  /* 0x0000000000087919 */ /* 0x000e220000002100 */
[----:B------:R-:W-:Y:S01]  /*0020*/  ELECT P0, URZ, PT ;  /* 0x00000000003f782f */ /* 0x000fe20003800000 */
[----:B------:R-:W-:Y:S01]  /*0030*/  BSSY B0, `(.L_x_0) ;  /* 0x0000014000007945 */ /* 0x000fe20003800000 */
[----:B0-----:R-:W-:-:S05]  /*0040*/  SHF.R.U32.HI R0, RZ, 0x5, R8 ;  /* 0x00000005ff007819 */ /* 0x001fca0000011608 */
[----:B------:R-:W0:Y:S02]  /*0050*/  SHFL.IDX PT, R2, R0, RZ, 0x1f ;  /* 0x00001fff00027589 */ /* 0x000e2400000e0000 */
[----:B0-----:R-:W-:Y:S02]  /*0060*/  R2UR UR8, R2 ;  /* 0x00000000020872ca */ /* 0x001fe400000e0000 */
[----:B------:R-:W-:-:S05]  /*0070*/  SHF.R.U32.HI R2, RZ, 0x7, R8 ;  /* 0x00000007ff027819 */ /* 0x000fca0000011608 */
[----:B------:R0:W1:Y:S06]  /*0080*/  SHFL.IDX PT, R3, R2, RZ, 0x1f ;  /* 0x00001fff02037589 */ /* 0x00006c00000e0000 */
[----:B------:R-:W-:Y:S02]  /*0090*/  USHF.R.S32.HI UR4, URZ, 0x1f, UR8 ;  /* 0x0000001f3f047899 */ /* 0x000fe40008011408 */
[----:B------:R-:W-:Y:S02]  /*00a0*/  ISETP.NE.OR P0, PT, RZ, UR8, !P0 ;  /* 0x00000008ff007c0c */ /* 0x000fe4000c705670 */
[----:B------:R-:W-:-:S04]  /*00b0*/  ULEA.HI UR4, UR4, UR8, URZ, 0x2 ;  /* 0x0000000804047291 */ /* 0x000fc8000f8f103f */
[----:B------:R-:W-:-:S04]  /*00c0*/  ULOP3.LUT UR4, UR4, 0xfffffffc, URZ, 0xc0, !UPT ;  /* 0xfffffffc04047892 */ /* 0x000fc8000f8ec03f */
[----:B------:R-:W-:-:S03]  /*00d0*/  UIADD3 UR8, UR8, -UR4, URZ ;  /* 0x8000000408087290 */ /* 0x000fc6000fffe03f */
[----:B0-----:R-:W-:Y:S09]  /*00e0*/  @P0 BRA `(.L_x_1) ;  /* 0x0000000000200947 */ /* 0x001ff20003800000 */
[----:B------:R-:W-:Y:S02]  /*00f0*/  ULDC.64 UR4, c[0x0][0x198] ;  /* 0x0000660000047ab9 */ /* 0x000fe40000000a00 */
[----:B------:R-:W-:Y:S02]  /*0100*/  UIADD3 UR6, UP0, UR4, 0xf0, URZ ;  /* 0x000000f004067890 */ /* 0x000fe4000ff1e03f */
[----:B------:R-:W-:Y:S02]  /*0110*/  UIADD3 UR4, UP1, UR4, 0x1f0, URZ ;  /* 0x000001f004047890 */ /* 0x000fe4000ff3e03f */
[----:B------:R-:W-:Y:S02]  /*0120*/  UIADD3.X UR7, URZ, UR5, URZ, UP0, !UPT ;  /* 0x000000053f077290 */ /* 0x000fe400087fe43f */
[----:B------:R-:W-:-:S07]  /*0130*/  UIADD3.X UR5, URZ, UR5, URZ, UP1, !UPT ;  /* 0x000000053f057290 */ /* 0x000fce0008ffe43f */
[----:B------:R0:W-:Y:S02]  /*0140*/  UTMACCTL.PF [UR6] ;  /* 0x00000000060079b9 */ /* 0x0001e40008040000 */
[----:B------:R0:W-:Y:S02]  /*0150*/  UTMACCTL.PF [UR4] ;  /* 0x00000000040079b9 */ /* 0x0001e40008040000 */
[----:B0-----:R-:W-:Y:S01]  /*0160*/  NOP ;  /* 0x0000000000007918 */ /* 0x001fe20000000000 */
.L_x_1:
[----:B------:R-:W-:Y:S05]  /*0170*/  BSYNC B0 ;  /* 0x0000000000007941 */ /* 0x000fea0003800000 */
.L_x_0:
[----:B------:R-:W0:Y:S01]  /*0180*/  SHFL.IDX PT, R4, R0, RZ, 0x1f ;  /* 0x00001fff00047589 */ /* 0x000e2200000e0000 */
[----:B-1----:R-:W-:Y:S01]  /*0190*/  R2UR UR16, R3 ;  /* 0x00000000031072ca */ /* 0x002fe200000e0000 */
[----:B------:R-:W-:-:S04]  /*01a0*/  UISETP.NE.AND UP0, UPT, UR8, 0x3, UPT ;  /* 0x000000030800788c */ /* 0x000fc8000bf05270 */
[----:B------:R-:W-:-:S08]  /*01b0*/  UISETP.EQ.OR UP0, UPT, UR8, URZ, !UP0 ;  /* 0x0000003f0800728c */ /* 0x000fd0000c702670 */
[----:B------:R-:W-:Y:S02]  /*01c0*/  UIADD3 UR24, UR16, -0x1, URZ ;  /* 0xffffffff10187890 */ /* 0x000fe4000fffe03f */
[----:B------:R-:W-:Y:S02]  /*01d0*/  UISETP.EQ.AND UP0, UPT, UR16, URZ, UP0 ;  /* 0x0000003f1000728c */ /* 0x000fe40008702270 */
[----:B------:R-:W-:Y:S02]  /*01e0*/  UISETP.GE.U32.AND UP1, UPT, UR24, 0x2, UPT ;  /* 0x000000021800788c */ /* 0x000fe4000bf26070 */
[----:B------:R-:W-:Y:S01]  /*01f0*/  USEL UR13, URZ, 0x1, !UP0 ;  /* 0x000000013f0d7887 */ /* 0x000fe2000c000000 */
[----:B0-----:R-:W-:-:S03]  /*0200*/  ISETP.NE.AND P0, PT, R4, RZ, PT ;  /* 0x000000ff0400720c */ /* 0x001fc60003f05270 */
[----:B------:R-:W-:-:S10]  /*0210*/  USEL UR13, UR13, 0x2, UP1 ;  /* 0x000000020d0d7887 */ /* 0x000fd40008800000 */
[----:B------:R-:W-:Y:S05]  /*0220*/  @P0 BRA `(.L_x_2) ;  /* 0x0000000000580947 */ /* 0x000fea0003800000 */
[----:B------:R-:W0:Y:S01]  /*0230*/  S2UR UR9, SR_CgaCtaId ;  /* 0x00000000000979c3 */ /* 0x000e220000008800 */
[----:B------:R-:W-:Y:S01]  /*0240*/  UMOV UR4, 0x400 ;  /* 0x0000040000047882 */ /* 0x000fe20000000000 */
[----:B------:R-:W-:Y:S01]  /*0250*/  UMOV UR5, 0x1 ;  /* 0x0000000100057882 */ /* 0x000fe20000000000 */
[----:B------:R-:W-:Y:S01]  /*0260*/  UMOV UR6, 0x80 ;  /* 0x0000008000067882 */ /* 0x000fe20000000000 */
[----:B------:R-:W-:Y:S01]  /*0270*/  ELECT P0, URZ, PT ;  /* 0x00000000003f782f */ /* 0x000fe20003800000 */
[----:B------:R-:W-:-:S04]  /*0280*/  UIADD3 UR6, -UR6, 0x100000, URZ ;  /* 0x0010000006067890 */ /* 0x000fc8000fffe13f */
[----:B------:R-:W-:Y:S02]  /*0290*/  USHF.L.U32 UR7, UR6, 0xb, URZ ;  /* 0x0000000b06077899 */ /* 0x000fe4000800063f */
[----:B------:R-:W-:Y:S02]  /*02a0*/  USHF.L.U32 UR6, UR6, 0x1, URZ ;  /* 0x0000000106067899 */ /* 0x000fe4000800063f */
[----:B0-----:R-:W-:Y:S02]  /*02b0*/  ULEA UR9, UR9, UR4, 0x18 ;  /* 0x0000000409097291 */ /* 0x001fe4000f8ec03f */
[----:B------:R-:W-:-:S04]  /*02c0*/  UIADD3 UR4, -UR5, 0x100000, URZ ;  /* 0x0010000005047890 */ /* 0x000fc8000fffe13f */
[----:B------:R-:W-:Y:S02]  /*02d0*/  USHF.L.U32 UR5, UR4, 0xb, URZ ;  /* 0x0000000b04057899 */ /* 0x000fe4000800063f */
[----:B------:R-:W-:Y:S01]  /*02e0*/  USHF.L.U32 UR4, UR4, 0x1, URZ ;  /* 0x0000000104047899 */ /* 0x000fe2000800063f */
[----:B------:R-:W0:Y:S11]  /*02f0*/  FENCE.VIEW.ASYNC.S ;  /* 0x00000000000073c6 */ /* 0x000e360000000000 */
[----:B0-----:R0:W1:Y:S01]  /*0300*/  SYNCS.EXCH.64 URZ, [UR9], UR4 ;  /* 0x00000004093f75b2 */ /* 0x0010620008000100 */
[----:B------:R0:W2:Y:S01]  /*0310*/  SYNCS.EXCH.64 URZ, [UR9+0x20], UR6 ;  /* 0x00002006093f75b2 */ /* 0x0000a20008000100 */
[----:B------:R0:W3:Y:S01]  /*0320*/  SYNCS.EXCH.64 URZ, [UR9+0x8], UR4 ;  /* 0x00000804093f75b2 */ /* 0x0000e20008000100 */
[----:B------:R0:W4:Y:S01]  /*0330*/  SYNCS.EXCH.64 URZ, [UR9+0x28], UR6 ;  /* 0x00002806093f75b2 */ /* 0x0001220008000100 */
[----:B------:R0:W0:Y:S01]  /*0340*/  SYNCS.EXCH.64 URZ, [UR9+0x10], UR4 ;  /* 0x00001004093f75b2 */ /* 0x0000220008000100 */
[----:B------:R0:W0:Y:S01]  /*0350*/  SYNCS.EXCH.64 URZ, [UR9+0x30], UR6 ;  /* 0x00003006093f75b2 */ /* 0x0000220008000100 */
[----:B------:R0:W0:Y:S01]  /*0360*/  SYNCS.EXCH.64 URZ, [UR9+0x18], UR4 ;  /* 0x00001804093f75b2 */ /* 0x0000220008000100 */
[----:B------:R0:W0:Y:S01]  /*0370*/  SYNCS.EXCH.64 URZ, [UR9+0x38], UR6 ;  /* 0x00003806093f75b2 */ /* 0x0000220008000100 */
[----:B------:R-:W-:Y:S01]  /*0380*/  NOP ;  /* 0x0000000000007918 */ /* 0x000fe20000000000 */
.L_x_2:
[----:B------:R-:W5:Y:S01]  /*0390*/  SHFL.IDX PT, R4, R0, RZ, 0x1f ;  /* 0x00001fff00047589 */ /* 0x000f6200000e0000 */
[----:B------:R-:W-:Y:S01]  /*03a0*/  ELECT P0, URZ, PT ;  /* 0x00000000003f782f */ /* 0x000fe20003800000 */
[----:B------:R-:W-:Y:S01]  /*03b0*/  NOP ;  /* 0x0000000000007918 */ /* 0x000fe20000000000 */
[----:B------:R-:W-:Y:S01]  /*03c0*/  ELECT P1, URZ, PT ;  /* 0x00000000003f782f */ /* 0x000fe20003820000 */
[----:B------:R-:W1:Y:S01]  /*03d0*/  SHFL.IDX PT, R3, R0, RZ, 0x1f ;  /* 0x00001fff00037589 */ /* 0x000e6200000e0000 */
[----:B0-----:R-:W-:Y:S01]  /*03e0*/  UMOV UR4, 0x20 ;  /* 0x0000002000047882 */ /* 0x001fe20000000000 */
[----:B------:R-:W-:Y:S01]  /*03f0*/  UMOV UR12, 0x80 ;  /* 0x00000080000c7882 */ /* 0x000fe20000000000 */
[----:B------:R-:W-:Y:S01]  /*0400*/  NOP ;  /* 0x0000000000007918 */ /* 0x000fe20000000000 */
[----:B------:R0:W0:Y:S01]  /*0410*/  SHFL.IDX PT, R13, R2, RZ, 0x1f ;  /* 0x00001fff020d7589 */ /* 0x00002200000e0000 */
[----:B------:R-:W-:Y:S01]  /*0420*/  ULDC.64 UR22, c[0x0][0x208] ;  /* 0x0000820000167ab9 */ /* 0x000fe20000000a00 */
[----:B-----5:R-:W-:-:S02]  /*0430*/  ISETP.NE.OR P0, PT, R4, RZ, !P0 ;  /* 0x000000ff0400720c */ /* 0x020fc40004705670 */
[----:B-1----:R-:W-:Y:S02]  /*0440*/  ISETP.NE.OR P1, PT, R3, RZ, !P1 ;  /* 0x000000ff0300720c */ /* 0x002fe40004f25670 */
[----:B------:R-:W-:-:S04]  /*0450*/  SHF.R.S32.HI R3, RZ, 0x1f, R8 ;  /* 0x0000001fff037819 */ /* 0x000fc80000011408 */
[----:B------:R-:W-:-:S05]  /*0460*/  LEA.HI R3, R3, R8, RZ, 0x7 ;  /* 0x0000000803037211 */ /* 0x000fca00078f38ff */
[----:B------:R-:W-:Y:S01]  /*0470*/  VOTEU.ALL UP0, P0 ;  /* 0x00000000003f7886 */ /* 0x000fe20000000000 */
[----:B------:R-:W-:Y:S01]  /*0480*/  LOP3.LUT R3, R3, 0xffffff80, RZ, 0xc0, !PT ;  /* 0xffffff8003037812 */ /* 0x000fe200078ec0ff */
[----:B------:R-:W-:-:S03]  /*0490*/  VOTEU.ALL UP1, P1 ;  /* 0x00000000003f7886 */ /* 0x000fc60000820000 */
[----:B------:R-:W1:Y:S01]  /*04a0*/  @!UP0 S2UR UR7, SR_CgaCtaId ;  /* 0x00000000000789c3 */ /* 0x000e620000008800 */
[----:B------:R-:W-:Y:S01]  /*04b0*/  @!UP0 UMOV UR6, 0x400 ;  /* 0x0000040000068882 */ /* 0x000fe20000000000 */
[----:B------:R-:W-:-:S04]  /*04c0*/  @!UP0 UIADD3 UR4, -UR4, 0x100000, URZ ;  /* 0x0010000004048890 */ /* 0x000fc8000fffe13f */
[----:B------:R-:W-:Y:S02]  /*04d0*/  @!UP0 USHF.L.U32 UR5, UR4, 0xb, URZ ;  /* 0x0000000b04058899 */ /* 0x000fe4000800063f */
[----:B------:R-:W-:Y:S01]  /*04e0*/  @!UP0 USHF.L.U32 UR4, UR4, 0x1, URZ ;  /* 0x0000000104048899 */ /* 0x000fe2000800063f */
[----:B------:R-:W-:Y:S01]  /*04f0*/  IMAD.IADD R12, R8, 0x1, -R3 ;  /* 0x00000001080c7824 */ /* 0x000fe200078e0a03 */
[----:B------:R-:W-:Y:S01]  /*0500*/  @!UP1 UMOV UR10, 0x400 ;  /* 0x00000400000a9882 */ /* 0x000fe20000000000 */
[----:B------:R-:W-:Y:S01]  /*0510*/  VOTEU.ALL UP2, P1 ;  /* 0x00000000003f7886 */ /* 0x000fe20000840000 */
[----:B------:R-:W-:Y:S01]  /*0520*/  VOTEU.ALL UP3, P1 ;  /* 0x00000000003f7886 */ /* 0x000fe20000860000 */
[----:B------:R-:W-:Y:S01]  /*0530*/  VOTEU.ALL UP4, P1 ;  /* 0x00000000003f7886 */ /* 0x000fe20000880000 */
[----:B------:R-:W5:Y:S01]  /*0540*/  @!UP1 S2UR UR11, SR_CgaCtaId ;  /* 0x00000000000b99c3 */ /* 0x000f620000008800 */
[----:B------:R-:W-:Y:S01]  /*0550*/  VOTEU.ALL UP5, P1 ;  /* 0x00000000003f7886 */ /* 0x000fe200008a0000 */
[----:B------:R-:W-:Y:S01]  /*0560*/  ISETP.NE.AND P1, PT, RZ, UR16, PT ;  /* 0x00000010ff007c0c */ /* 0x000fe2000bf25270 */
[----:B-1----:R-:W-:-:S02]  /*0570*/  @!UP0 ULEA UR9, UR7, UR6, 0x18 ;  /* 0x0000000607098291 */ /* 0x002fc4000f8ec03f */
[----:B------:R-:W-:-:S04]  /*0580*/  @!UP1 UIADD3 UR6, -UR12, 0x100000, URZ ;  /* 0x001000000c069890 */ /* 0x000fc8000fffe13f */
[----:B------:R-:W-:Y:S02]  /*0590*/  @!UP1 USHF.L.U32 UR7, UR6, 0xb, URZ ;  /* 0x0000000b06079899 */ /* 0x000fe4000800063f */
[----:B------:R-:W-:Y:S01]  /*05a0*/  @!UP1 USHF.L.U32 UR6, UR6, 0x1, URZ ;  /* 0x0000000106069899 */ /* 0x000fe2000800063f */
[----:B------:R-:W-:Y:S01]  /*05b0*/  VOTEU.ALL UP0, P0 ;  /* 0x00000000003f7886 */ /* 0x000fe20000000000 */
[----:B-----5:R-:W-:Y:S01]  /*05c0*/  @!UP1 ULEA UR10, UR11, UR10, 0x18 ;  /* 0x0000000a0b0a9291 */ /* 0x020fe2000f8ec03f */
[----:B------:R-:W-:Y:S01]  /*05d0*/  VOTEU.ALL UP1, P0 ;  /* 0x00000000003f7886 */ /* 0x000fe20000020000 */
[----:B------:R-:W1:Y:S02]  /*05e0*/  FENCE.VIEW.ASYNC.S ;  /* 0x00000000000073c6 */ /* 0x000e640000000000 */
[----:B-1----:R-:W2:Y:S02]  /*05f0*/  @!UP0 SYNCS.EXCH.64 URZ, [UR9+0x70], UR4 ;  /* 0x00007004093f85b2 */ /* 0x002ea40008000100 */
[----:B------:R1:W2:Y:S01]  /*0600*/  @!UP1 SYNCS.EXCH.64 URZ, [UR9+0x78], UR4 ;  /* 0x00007804093f95b2 */ /* 0x0002a20008000100 */
[----:B------:R-:W-:Y:S01]  /*0610*/  NOP ;  /* 0x0000000000007918 */ /* 0x000fe20000000000 */
[----:B-1----:R-:W-:-:S02]  /*0620*/  ULDC.64 UR4, c[0x0][0x598] ;  /* 0x0001660000047ab9 */ /* 0x002fc40000000a00 */
[----:B------:R-:W-:Y:S02]  /*0630*/  ISETP.NE.U32.AND P0, PT, RZ, UR4, PT ;  /* 0x00000004ff007c0c */ /* 0x000fe4000bf05070 */
[----:B------:R1:W2:Y:S02]  /*0640*/  @!UP2 SYNCS.EXCH.64 URZ, [UR10+0x50], UR6 ;  /* 0x000050060a3fa5b2 */ /* 0x0002a40008000100 */
[----:B------:R-:W-:Y:S01]  /*0650*/  ISETP.NE.AND.EX P0, PT, RZ, UR5, PT, P0 ;  /* 0x00000005ff007c0c */ /* 0x000fe2000bf05300 */
[----:B------:R1:W2:Y:S01]  /*0660*/  @!UP3 SYNCS.EXCH.64 URZ, [UR10+0x58], UR6 ;  /* 0x000058060a3fb5b2 */ /* 0x0002a20008000100 */
[----:B------:R1:W2:Y:S01]  /*0670*/  @!UP4 SYNCS.EXCH.64 URZ, [UR10+0x60], UR6 ;  /* 0x000060060a3fc5b2 */ /* 0x0002a20008000100 */
[----:B------:R1:W2:Y:S01]  /*0680*/  @!UP5 SYNCS.EXCH.64 URZ, [UR10+0x68], UR6 ;  /* 0x000068060a3fd5b2 */ /* 0x0002a20008000100 */
[----:B------:R-:W-:Y:S01]  /*0690*/  NOP ;  /* 0x0000000000007918 */ /* 0x000fe20000000000 */
[----:B--234-:R-:W-:Y:S08]  /*06a0*/  BAR.SYNC.DEFER_BLOCKING 0x0 ;  /* 0x0000000000007b1d */ /* 0x01cff00000010000 */
[----:B01----:R-:W-:Y:S05]  /*06b0*/  @!P0 BRA `(.L_x_3) ;  /* 0x00000000001c8947 */ /* 0x003fea0003800000 */
[----:B------:R-:W0:Y:S02]  /*06c0*/  LDC.64 R2, c[0x0][0x598] ;  /* 0x00016600ff027b82 */ /* 0x000e240000000a00 */
[----:B0-----:R-:W2:Y:S02]  /*06d0*/  LDG.E.64 R2, desc[UR22][R2.64] ;  /* 0x0000001602027981 */ /* 0x001ea4000c1e1b00 */
[----:B--2---:R-:W-:-:S04]  /*06e0*/  ISETP.NE.U32.AND P0, PT, R2, RZ, PT ;  /* 0x000000ff0200720c */ /* 0x004fc80003f05070 */
[----:B------:R-:W-:-:S13]  /*06f0*/  ISETP.NE.AND.EX P0, PT, R3, RZ, PT, P0 ;  /* 0x000000ff0300720c */ /* 0x000fda0003f05300 */
[----:B------:R-:W-:Y:S05]  /*0700*/  @!P0 BRA `(.L_x_3) ;  /* 0x0000000000088947 */ /* 0x000fea0003800000 */
[----:B------:R2:W5:Y:S01]  /*0710*/  LD.E R6, desc[UR22][R2.64] ;  /* 0x0000001602067980 */ /* 0x000562000c101900 */
[----:B------:R-:W-:Y:S05]  /*0720*/  BRA `(.L_x_4) ;  /* 0x0000000000207947 */ /* 0x000fea0003800000 */
.L_x_3:
[----:B------:R-:W-:Y:S02]  /*0730*/  ULDC.64 UR4, c[0x0][0x588] ;  /* 0x0001620000047ab9 */ /* 0x000fe40000000a00 */
[----:B------:R-:W-:-:S04]  /*0740*/  ISETP.NE.U32.AND P0, PT, RZ, UR4, PT ;  /* 0x00000004ff007c0c */ /* 0x000fc8000bf05070 */
[----:B------:R-:W-:-:S13]  /*0750*/  ISETP.NE.AND.EX P0, PT, RZ, UR5, PT, P0 ;  /* 0x00000005ff007c0c */ /* 0x000fda000bf05300 */
[----:B------:R-:W-:Y:S05]  /*0760*/  @!P0 BRA `(.L_x_5) ;  /* 0x00000000000c8947 */ /* 0x000fea0003800000 */
[----:B------:R-:W0:Y:S02]  /*0770*/  LDC.64 R6, c[0x0][0x588] ;  /* 0x00016200ff067b82 */ /* 0x000e240000000a00 */
[----:B0-----:R1:W5:Y:S01]  /*0780*/  LDG.E R6, desc[UR22][R6.64] ;  /* 0x0000001606067981 */ /* 0x001362000c1e1900 */
[----:B------:R-:W-:Y:S05]  /*0790*/  BRA `(.L_x_4) ;  /* 0x0000000000047947 */ /* 0x000fea0003800000 */
.L_x_5:
[----:B------:R-:W0:Y:S02]  /*07a0*/  LDC R6, c[0x0][0x580] ;  /* 0x00016000ff067b82 */ /* 0x000e240000000800 */
.L_x_4:
[----:B------:R-:W-:Y:S02]  /*07b0*/  ULDC.64 UR4, c[0x0][0x5a0] ;  /* 0x0001680000047ab9 */ /* 0x000fe40000000a00 */
[----:B------:R-:W-:-:S04]  /*07c0*/  ISETP.NE.U32.AND P0, PT, RZ, UR4, PT ;  /* 0x00000004ff007c0c */ /* 0x000fc8000bf05070 */
[----:B------:R-:W-:-:S13]  /*07d0*/  ISETP.NE.AND.EX P0, PT, RZ, UR5, PT, P0 ;  /* 0x00000005ff007c0c */ /* 0x000fda000bf05300 */
[----:B------:R-:W-:Y:S05]  /*07e0*/  @!P0 BRA `(.L_x_6) ;  /* 0x00000000001c8947 */ /* 0x000fea0003800000 */
[----:B--2---:R-:W2:Y:S02]  /*07f0*/  LDC.64 R2, c[0x0][0x5a0] ;  /* 0x00016800ff027b82 */ /* 0x004ea40000000a00 */
[----:B--2---:R-:W2:Y:S02]  /*0800*/  LDG.E.64 R2, desc[UR22][R2.64] ;  /* 0x0000001602027981 */ /* 0x004ea4000c1e1b00 */
[----:B--2---:R-:W-:-:S04]  /*0810*/  ISETP.NE.U32.AND P0, PT, R2, RZ, PT ;  /* 0x000000ff0200720c */ /* 0x004fc80003f05070 */
[----:B------:R-:W-:-:S13]  /*0820*/  ISETP.NE.AND.EX P0, PT, R3, RZ, PT, P0 ;  /* 0x000000ff0300720c */ /* 0x000fda0003f05300 */
[----:B------:R-:W-:Y:S05]  /*0830*/  @!P0 BRA `(.L_x_6) ;  /* 0x0000000000088947 */ /* 0x000fea0003800000 */
[----:B-1----:R4:W5:Y:S01]  /*0840*/  LD.E R7, desc[UR22][R2.64] ;  /* 0x0000001602077980 */ /* 0x002962000c101900 */
[----:B------:R-:W-:Y:S05]  /*0850*/  BRA `(.L_x_7) ;  /* 0x0000000000207947 */ /* 0x000fea0003800000 */
.L_x_6:
[----:B------:R-:W-:Y:S02]  /*0860*/  ULDC.64 UR4, c[0x0][0x590] ;  /* 0x0001640000047ab9 */ /* 0x000fe40000000a00 */
[----:B------:R-:W-:-:S04]  /*0870*/  ISETP.NE.U32.AND P0, PT, RZ, UR4, PT ;  /* 0x00000004ff007c0c */ /* 0x000fc8000bf05070 */
[----:B------:R-:W-:-:S13]  /*0880*/  ISETP.NE.AND.EX P0, PT, RZ, UR5, PT, P0 ;  /* 0x00000005ff007c0c */ /* 0x000fda000bf05300 */
[----:B------:R-:W-:Y:S05]  /*0890*/  @!P0 BRA `(.L_x_8) ;  /* 0x00000000000c8947 */ /* 0x000fea0003800000 */
[----:B--2---:R-:W1:Y:S02]  /*08a0*/  LDC.64 R2, c[0x0][0x590] ;  /* 0x00016400ff027b82 */ /* 0x004e640000000a00 */
[----:B-1----:R3:W5:Y:S01]  /*08b0*/  LDG.E R7, desc[UR22][R2.64] ;  /* 0x0000001602077981 */ /* 0x002762000c1e1900 */
[----:B------:R-:W-:Y:S05]  /*08c0*/  BRA `(.L_x_7) ;  /* 0x0000000000047947 */ /* 0x000fea0003800000 */
.L_x_8:
[----:B-1----:R-:W1:Y:S02]  /*08d0*/  LDC R7, c[0x0][0x584] ;  /* 0x00016100ff077b82 */ /* 0x002e640000000800 */
.L_x_7:
[----:B------:R-:W0:Y:S01]  /*08e0*/  S2UR UR11, SR_CTAID.Y ;  /* 0x00000000000b79c3 */ /* 0x000e220000002600 */
[----:B------:R-:W-:Y:S01]  /*08f0*/  ULDC UR5, c[0x0][0x65c] ;  /* 0x0001970000057ab9 */ /* 0x000fe20000000800 */
[----:B------:R-:W-:Y:S01]  /*0900*/  UISETP.NE.AND UP0, UPT, UR16, 0x2, UPT ;  /* 0x000000021000788c */ /* 0x000fe2000bf05270 */
[----:B------:R-:W-:Y:S01]  /*0910*/  PRMT R9, RZ, 0x7610, R9 ;  /* 0x00007610ff097816 */ /* 0x000fe20000000009 */
[----:B------:R-:W-:Y:S01]  /*0920*/  UISETP.NE.AND UP2, UPT, UR5, 0x1, UPT ;  /* 0x000000010500788c */ /* 0x000fe2000bf45270 */
[----:B------:R-:W-:Y:S02]  /*0930*/  IMAD.MOV.U32 R5, RZ, RZ, -0x1 ;  /* 0xffffffffff057424 */ /* 0x000fe400078e00ff */
[----:B------:R-:W-:Y:S01]  /*0940*/  IMAD.MOV.U32 R4, RZ, RZ, -0x1 ;  /* 0xffffffffff047424 */ /* 0x000fe200078e00ff */
[----:B------:R-:W0:Y:S07]  /*0950*/  S2UR UR4, SR_CTAID.X ;  /* 0x00000000000479c3 */ /* 0x000e2e0000002500 */
[----:B------:R-:W-:Y:S01]  /*0960*/  @UP2 ULDC UR14, c[0x0][0x10] ;  /* 0x00000400000e2ab9 */ /* 0x000fe20000000800 */
[----:B------:R-:W-:Y:S01]  /*0970*/  @UP2 UMOV UR7, URZ ;  /* 0x0000003f00072c82 */ /* 0x000fe20008000000 */
[----:B------:R-:W-:Y:S01]  /*0980*/  @UP2 UMOV UR5, URZ ;  /* 0x0000003f00052c82 */ /* 0x000fe20008000000 */
[----:B------:R-:W-:Y:S01]  /*0990*/  @!UP2 ULDC UR10, c[0x0][0xc] ;  /* 0x00000300000aaab9 */ /* 0x000fe20000000800 */
[----:B--234-:R-:W2:Y:S01]  /*09a0*/  LDC.64 R2, c[0x0][0x650] ;  /* 0x00019400ff027b82 */ /* 0x01cea20000000a00 */
[----:B0-----:R-:W-:-:S02]  /*09b0*/  @UP2 UMOV UR9, UR11 ;  /* 0x0000000b00092c82 */ /* 0x001fc40008000000 */
[----:B------:R-:W-:Y:S01]  /*09c0*/  @UP2 UMOV UR6, UR9 ;  /* 0x0000000900062c82 */ /* 0x000fe20008000000 */
[----:B------:R-:W-:Y:S01]  /*09d0*/  @!UP2 UMOV UR9, UR11 ;  /* 0x0000000b0009ac82 */ /* 0x000fe20008000000 */
[----:B------:R-:W-:-:S03]  /*09e0*/  @UP2 UIMAD.WIDE.U32 UR14, UR4, UR14, UR6 ;  /* 0x0000000e040e22a5 */ /* 0x000fc6000f8e0006 */
[----:B------:R-:W-:Y:S01]  /*09f0*/  ULDC UR6, c[0x0][0xc] ;  /* 0x0000030000067ab9 */ /* 0x000fe20000000800 */
[----:B------:R-:W-:Y:S01]  /*0a00*/  @UP2 UIADD3 UR15, UR15, UR5, URZ ;  /* 0x000000050f0f2290 */ /* 0x000fe2000fffe03f */
[----:B------:R-:W-:Y:S02]  /*0a10*/  ULDC UR7, c[0x0][0x10] ;  /* 0x0000040000077ab9 */ /* 0x000fe40000000800 */
[----:B------:R-:W-:Y:S01]  /*0a20*/  UMOV UR5, URZ ;  /* 0x0000003f00057c82 */ /* 0x000fe20008000000 */
[----:B------:R-:W-:Y:S02]  /*0a30*/  UIMAD.WIDE.U32 UR6, UR6, UR7, URZ ;  /* 0x00000007060672a5 */ /* 0x000fe4000f8e003f */
[----:B------:R-:W-:Y:S01]  /*0a40*/  @!UP2 UIMAD.WIDE.U32 UR10, UR10, UR9, UR4 ;  /* 0x000000090a0aa2a5 */ /* 0x000fe2000f8e0004 */
[----:B------:R-:W-:Y:S02]  /*0a50*/  ULDC UR12, c[0x0][0x14] ;  /* 0x00000500000c7ab9 */ /* 0x000fe40000000800 */
[----:B------:R-:W-:-:S02]  /*0a60*/  UIMAD.WIDE.U32 UR20, UR6, UR12, URZ ;  /* 0x0000000c061472a5 */ /* 0x000fc4000f8e003f */
[----:B------:R-:W-:Y:S02]  /*0a70*/  UIMAD UR7, UR7, UR12, URZ ;  /* 0x0000000c070772a4 */ /* 0x000fe4000f8e023f */
[----:B------:R-:W-:Y:S01]  /*0a80*/  @!UP2 UMOV UR14, UR10 ;  /* 0x0000000a000eac82 */ /* 0x000fe20008000000 */
[----:B------:R-:W-:Y:S01]  /*0a90*/  @!UP2 UMOV UR15, UR11 ;  /* 0x0000000b000fac82 */ /* 0x000fe20008000000 */
[----:B------:R-:W-:Y:S02]  /*0aa0*/  UIADD3 UR7, UR21, UR7, URZ ;  /* 0x0000000715077290 */ /* 0x000fe4000fffe03f */
[----:B------:R-:W-:-:S04]  /*0ab0*/  UIADD3 UR6, UP1, UR14, UR20, URZ ;  /* 0x000000140e067290 */ /* 0x000fc8000ff3e03f */
[----:B------:R-:W-:Y:S02]  /*0ac0*/  UIADD3.X UR10, UR15, UR7, URZ, UP1, !UPT ;  /* 0x000000070f0a7290 */ /* 0x000fe40008ffe43f */
[----:B------:R-:W-:Y:S02]  /*0ad0*/  USEL UR6, UR6, UR14, !UP0 ;  /* 0x0000000e06067287 */ /* 0x000fe4000c000000 */
[----:B------:R-:W-:-:S04]  /*0ae0*/  USEL UR10, UR10, UR15, !UP0 ;  /* 0x0000000f0a0a7287 */ /* 0x000fc8000c000000 */
[----:B--2---:R-:W-:Y:S01]  /*0af0*/  ISETP.LE.U32.AND P0, PT, R2, UR6, PT ;  /* 0x0000000602007c0c */ /* 0x004fe2000bf03070 */
[----:B------:R-:W-:Y:S02]  /*0b00*/  IMAD.U32 R2, RZ, RZ, UR6 ;  /* 0x00000006ff027e24 */ /* 0x000fe4000f8e00ff */
[----:B------:R-:W-:-:S05]  /*0b10*/  IMAD.U32 R0, RZ, RZ, UR10 ;  /* 0x0000000aff007e24 */ /* 0x000fca000f8e00ff */
[----:B------:R-:W-:Y:S01]  /*0b20*/  ISETP.GE.U32.AND.EX P0, PT, R0, R3, PT, P0 ;  /* 0x000000030000720c */ /* 0x000fe20003f06100 */
[----:B------:R-:W-:Y:S02]  /*0b30*/  IMAD.U32 R3, RZ, RZ, UR10 ;  /* 0x0000000aff037e24 */ /* 0x000fe4000f8e00ff */
[----:B------:R-:W-:-:S10]  /*0b40*/  IMAD.MOV.U32 R0, RZ, RZ, -0x1 ;  /* 0xffffffffff007424 */ /* 0x000fd400078e00ff */
[----:B------:R-:W-:Y:S05]  /*0b50*/  @P0 BRA `(.L_x_9) ;  /* 0x0000000400880947 */ /* 0x000fea0003800000 */
[----:B------:R-:W-:Y:S01]  /*0b60*/  I2FP.F32.U32 R0, UR4 ;  /* 0x0000000400007c45 */ /* 0x000fe20008201000 */
[----:B------:R-:W-:Y:S01]  /*0b70*/  ULDC.64 UR18, c[0x0][0x628] ;  /* 0x00018a0000127ab9 */ /* 0x000fe20000000a00 */
[----:B------:R-:W-:Y:S01]  /*0b80*/  ULDC UR6, c[0x0][0x150] ;  /* 0x0000540000067ab9 */ /* 0x000fe20000000800 */
[----:B------:R-:W-:Y:S01]  /*0b90*/  ISETP.NE.U32.AND P0, PT, RZ, UR18, PT ;  /* 0x00000012ff007c0c */ /* 0x000fe2000bf05070 */
[----:B------:R-:W-:Y:S01]  /*0ba0*/  ULDC UR25, c[0x0][0x630] ;  /* 0x00018c0000197ab9 */ /* 0x000fe20000000800 */
[----:B------:R-:W-:Y:S01]  /*0bb0*/  FMUL R0, R0, UR6 ;  /* 0x0000000600007c20 */ /* 0x000fe20008400000 */
[----:B------:R-:W-:Y:S01]  /*0bc0*/  R2UR UR26, R2 ;  /* 0x00000000021a72ca */ /* 0x000fe200000e0000 */
[----:B------:R-:W-:Y:S01]  /*0bd0*/  ULDC UR28, c[0x0][0x154] ;  /* 0x00005500001c7ab9 */ /* 0x000fe20000000800 */
[----:B------:R-:W-:Y:S01]  /*0be0*/  ISETP.NE.AND.EX P0, PT, RZ, UR19, PT, P0 ;  /* 0x00000013ff007c0c */ /* 0x000fe2000bf05300 */
[----:B------:R0:W2:Y:S01]  /*0bf0*/  F2I.U32.TRUNC.NTZ R4, R0 ;  /* 0x0000000000047305 */ /* 0x0000a2000020f000 */
[----:B------:R-:W-:-:S02]  /*0c00*/  R2UR UR27, R3 ;  /* 0x00000000031b72ca */ /* 0x000fc400000e0000 */
[----:B------:R-:W-:Y:S02]  /*0c10*/  R2UR UR10, R2 ;  /* 0x00000000020a72ca */ /* 0x000fe400000e0000 */
[----:B------:R-:W-:-:S07]  /*0c20*/  R2UR UR11, R3 ;  /* 0x00000000030b72ca */ /* 0x000fce00000e0000 */
[----:B0-----:R-:W-:Y:S08]  /*0c30*/  @!P0 BRA `(.L_x_10) ;  /* 0x0000000000308947 */ /* 0x001ff00003800000 */
[----:B------:R-:W-:Y:S01]  /*0c40*/  R2UR UR10, R2 ;  /* 0x00000000020a72ca */ /* 0x000fe200000e0000 */
[----:B------:R-:W-:Y:S01]  /*0c50*/  ULDC UR6, c[0x0][0x634] ;  /* 0x00018d0000067ab9 */ /* 0x000fe20000000800 */
[----:B------:R-:W-:-:S11]  /*0c60*/  R2UR UR12, R3 ;  /* 0x00000000030c72ca */ /* 0x000fd600000e0000 */
[----:B------:R-:W-:-:S04]  /*0c70*/  UIADD3 UR6, UP1, UR10, UR6, URZ ;  /* 0x000000060a067290 */ /* 0x000fc8000ff3e03f */
[----:B------:R-:W-:-:S04]  /*0c80*/  UIADD3.X UR12, URZ, UR12, URZ, UP1, !UPT ;  /* 0x0000000c3f0c7290 */ /* 0x000fc80008ffe43f */
[----:B------:R-:W-:-:S04]  /*0c90*/  UIMAD.WIDE.U32 UR10, UR12, UR18, URZ ;  /* 0x000000120c0a72a5 */ /* 0x000fc8000f8e003f */
[----:B------:R-:W-:Y:S02]  /*0ca0*/  UIMAD.WIDE.U32 UR14, UP1, UR6, UR19, UR10 ;  /* 0x00000013060e72a5 */ /* 0x000fe4000f82000a */
[----:B------:R-:W-:Y:S02]  /*0cb0*/  UIMAD.WIDE.U32 UR10, UR6, UR18, URZ ;  /* 0x00000012060a72a5 */ /* 0x000fe4000f8e003f */
[----:B------:R-:W-:Y:S02]  /*0cc0*/  UIADD3.X UR17, URZ, URZ, URZ, UP1, !UPT ;  /* 0x0000003f3f117290 */ /* 0x000fe40008ffe43f */
[----:B------:R-:W-:Y:S01]  /*0cd0*/  UIADD3 URZ, UP1, UR11, UR14, URZ ;  /* 0x0000000e0b3f7290 */ /* 0x000fe2000ff3e03f */
[----:B------:R-:W-:-:S03]  /*0ce0*/  UMOV UR16, UR15 ;  /* 0x0000000f00107c82 */ /* 0x000fc60008000000 */
[----:B------:R-:W-:-:S12]  /*0cf0*/  UIMAD.WIDE.U32.X UR10, UR12, UR19, UR16, UP1 ;  /* 0x000000130c0a72a5 */ /* 0x000fd800088e0410 */
.L_x_10:
[----:B------:R-:W-:Y:S01]  /*0d00*/  USHF.R.U64 UR5, UR10, UR25, UR11 ;  /* 0x000000190a057299 */ /* 0x000fe2000800120b */
[----:B------:R-:W-:Y:S01]  /*0d10*/  I2FP.F32.U32 R0, UR9 ;  /* 0x0000000900007c45 */ /* 0x000fe20008201000 */
[----:B------:R-:W-:Y:S01]  /*0d20*/  USHF.R.U32.HI UR6, URZ, UR25, UR11 ;  /* 0x000000193f067299 */ /* 0x000fe2000801160b */
[----:B--2---:R-:W-:Y:S01]  /*0d30*/  R2UR UR16, R4 ;  /* 0x00000000041072ca */ /* 0x004fe200000e0000 */
[----:B------:R-:W-:Y:S02]  /*0d40*/  UIADD3 UR19, UP1, URZ, -UR5, URZ ;  /* 0x800000053f137290 */ /* 0x000fe4000ff3e03f */
[----:B------:R-:W-:Y:S01]  /*0d50*/  FMUL R0, R0, UR28 ;  /* 0x0000001c00007c20 */ /* 0x000fe20008400000 */
[----:B------:R-:W-:Y:S01]  /*0d60*/  ULDC.64 UR10, c[0x0][0x620] ;  /* 0x00018800000a7ab9 */ /* 0x000fe20000000a00 */
[----:B------:R-:W-:Y:S01]  /*0d70*/  UIADD3.X UR6, URZ, ~UR6, URZ, UP1, !UPT ;  /* 0x800000063f067290 */ /* 0x000fe20008ffe43f */
[----:B------:R-:W-:Y:S01]  /*0d80*/  UMOV UR14, UR26 ;  /* 0x0000001a000e7c82 */ /* 0x000fe20008000000 */
[----:B------:R-:W-:-:S02]  /*0d90*/  UMOV UR15, UR27 ;  /* 0x0000001b000f7c82 */ /* 0x000fc40008000000 */
[----:B------:R-:W-:Y:S01]  /*0da0*/  UIMAD UR6, UR6, UR10, URZ ;  /* 0x0000000a060672a4 */ /* 0x000fe2000f8e023f */
[----:B------:R-:W0:Y:S01]  /*0db0*/  F2I.U32.TRUNC.NTZ R0, R0 ;  /* 0x0000000000007305 */ /* 0x000e22000020f000 */
[----:B------:R-:W-:Y:S02]  /*0dc0*/  UIMAD.WIDE.U32 UR14, UR19, UR10, UR14 ;  /* 0x0000000a130e72a5 */ /* 0x000fe4000f8e000e */
[----:B------:R-:W-:Y:S01]  /*0dd0*/  UIMAD UR19, UR19, UR11, UR6 ;  /* 0x0000000b131372a4 */ /* 0x000fe2000f8e0206 */
[----:B------:R-:W-:Y:S01]  /*0de0*/  ULDC UR30, c[0x0][0x658] ;  /* 0x00019600001e7ab9 */ /* 0x000fe20000000800 */
[----:B------:R-:W-:Y:S02]  /*0df0*/  UMOV UR28, 0xffffffff ;  /* 0xffffffff001c7882 */ /* 0x000fe40000000000 */
[----:B------:R-:W-:Y:S01]  /*0e00*/  UIADD3 UR19, UR15, UR19, URZ ;  /* 0x000000130f137290 */ /* 0x000fe2000fffe03f */
[----:B------:R-:W-:Y:S01]  /*0e10*/  ULDC UR25, c[0x0][0x618] ;  /* 0x0001860000197ab9 */ /* 0x000fe20000000800 */
[----:B------:R-:W-:Y:S01]  /*0e20*/  ULDC.64 UR10, c[0x0][0x640] ;  /* 0x00019000000a7ab9 */ /* 0x000fe20000000a00 */
[----:B------:R-:W-:Y:S01]  /*0e30*/  USHF.L.U32 UR15, UR28, UR30, URZ ;  /* 0x0000001e1c0f7299 */ /* 0x000fe2000800063f */
[----:B------:R-:W-:Y:S01]  /*0e40*/  ISETP.NE.U32.AND P0, PT, RZ, UR10, PT ;  /* 0x0000000aff007c0c */ /* 0x000fe2000bf05070 */
[----:B------:R-:W-:-:S02]  /*0e50*/  USHF.R.U64 UR28, UR14, UR25, UR19 ;  /* 0x000000190e1c7299 */ /* 0x000fc40008001213 */
[----:B------:R-:W-:Y:S01]  /*0e60*/  USHF.R.U32.HI UR14, URZ, UR25, UR19 ;  /* 0x000000193f0e7299 */ /* 0x000fe20008011613 */
[----:B0-----:R-:W-:Y:S01]  /*0e70*/  R2UR UR18, R0 ;  /* 0x00000000001272ca */ /* 0x001fe200000e0000 */
[----:B------:R-:W-:Y:S01]  /*0e80*/  ULDC UR27, c[0x0][0x608] ;  /* 0x00018200001b7ab9 */ /* 0x000fe20000000800 */
[----:B------:R-:W-:Y:S01]  /*0e90*/  ISETP.NE.AND.EX P0, PT, RZ, UR11, PT, P0 ;  /* 0x0000000bff007c0c */ /* 0x000fe2000bf05300 */
[----:B------:R-:W-:Y:S02]  /*0ea0*/  USHF.R.U64 UR32, UR28, UR27, UR14 ;  /* 0x0000001b1c207299 */ /* 0x000fe4000800120e */
[----:B------:R-:W-:Y:S01]  /*0eb0*/  USHF.R.U32.HI UR14, URZ, UR27, UR14 ;  /* 0x0000001b3f0e7299 */ /* 0x000fe2000801160e */
[----:B------:R-:W-:Y:S01]  /*0ec0*/  UMOV UR26, 0x1 ;  /* 0x00000001001a7882 */ /* 0x000fe20000000000 */
[----:B------:R-:W-:Y:S02]  /*0ed0*/  UIADD3 UR16, -UR16, URZ, URZ ;  /* 0x0000003f10107290 */ /* 0x000fe4000fffe13f */
[----:B------:R-:W-:-:S02]  /*0ee0*/  USHF.R.U64 UR33, UR32, UR30, UR14 ;  /* 0x0000001e20217299 */ /* 0x000fc4000800120e */
[----:B------:R-:W-:Y:S01]  /*0ef0*/  USHF.L.U32 UR25, UR26, UR30, URZ ;  /* 0x0000001e1a197299 */ /* 0x000fe2000800063f */
[----:B------:R-:W-:Y:S01]  /*0f00*/  ULDC UR17, c[0x0][0x144] ;  /* 0x0000510000117ab9 */ /* 0x000fe20000000800 */
[----:B------:R-:W-:Y:S01]  /*0f10*/  ULDC UR6, c[0x0][0x600] ;  /* 0x0001800000067ab9 */ /* 0x000fe20000000800 */
[----:B------:R-:W-:Y:S02]  /*0f20*/  ULOP3.LUT UR26, URZ, UR15, URZ, 0x33, !UPT ;  /* 0x0000000f3f1a7292 */ /* 0x000fe4000f8e333f */
[----:B------:R-:W-:Y:S02]  /*0f30*/  USHF.R.U32.HI UR15, URZ, UR30, UR14 ;  /* 0x0000001e3f0f7299 */ /* 0x000fe4000801160e */
[----:B------:R-:W-:Y:S02]  /*0f40*/  UIADD3 UR12, UR6, -0x1, URZ ;  /* 0xffffffff060c7890 */ /* 0x000fe4000fffe03f */
[----:B------:R-:W-:Y:S02]  /*0f50*/  UIADD3 UR29, -UR18, URZ, URZ ;  /* 0x0000003f121d7290 */ /* 0x000fe4000fffe13f */
[----:B------:R-:W-:Y:S01]  /*0f60*/  UIMAD UR4, UR17, UR16, UR4 ;  /* 0x00000010110472a4 */ /* 0x000fe2000f8e0204 */
[----:B------:R-:W-:Y:S01]  /*0f70*/  ULDC UR34, c[0x0][0x148] ;  /* 0x0000520000227ab9 */ /* 0x000fe20000000800 */
[----:B------:R-:W-:Y:S01]  /*0f80*/  ULDC UR30, c[0x0][0x648] ;  /* 0x00019200001e7ab9 */ /* 0x000fe20000000800 */
[----:B------:R-:W-:Y:S01]  /*0f90*/  ULDC UR31, c[0x0][0x638] ;  /* 0x00018e00001f7ab9 */ /* 0x000fe20000000800 */
[----:B------:R-:W-:Y:S01]  /*0fa0*/  UMOV UR14, UR33 ;  /* 0x00000021000e7c82 */ /* 0x000fe20008000000 */
[----:B------:R-:W-:Y:S07]  /*0fb0*/  @!P0 BRA `(.L_x_11) ;  /* 0x0000000000308947 */ /* 0x000fee0003800000 */
[----:B------:R-:W-:Y:S02]  /*0fc0*/  ULDC UR18, c[0x0][0x64c] ;  /* 0x0001930000127ab9 */ /* 0x000fe40000000800 */
        /* <DEDUP_REMOVED lines=8> */
[----:B------:R-:W-:-:S07]  /*1050*/  UIMAD.WIDE.U32.X UR10, UR27, UR11, UR18, UP1 ;  /* 0x0000000b1b0a72a5 */ /* 0x000fce00088e0412 */
[----:B------:R-:W-:Y:S01]  /*1060*/  UMOV UR14, UR10 ;  /* 0x0000000a000e7c82 */ /* 0x000fe20008000000 */
[----:B------:R-:W-:-:S05]  /*1070*/  UMOV UR15, UR11 ;  /* 0x0000000b000f7c82 */ /* 0x000fca0008000000 */
.L_x_11:
[----:B------:R-:W-:Y:S01]  /*1080*/  USHF.R.U64 UR10, UR14, UR30, UR15 ;  /* 0x0000001e0e0a7299 */ /* 0x000fe2000800120f */
[----:B------:R-:W-:Y:S01]  /*1090*/  IMAD.MOV.U32 R9, RZ, RZ, 0x1 ;  /* 0x00000001ff097424 */ /* 0x000fe200078e00ff */
[----:B------:R-:W-:Y:S01]  /*10a0*/  @UP2 UIMAD UR4, UR34, UR29, UR9 ;  /* 0x0000001d220422a4 */ /* 0x000fe2000f8e0209 */
[----:B------:R-:W-:Y:S01]  /*10b0*/  IMAD.U32 R0, RZ, RZ, UR5 ;  /* 0x00000005ff007e24 */ /* 0x000fe2000f8e00ff */
[----:B------:R-:W-:Y:S02]  /*10c0*/  ULOP3.LUT UR26, UR32, UR26, URZ, 0xc0, !UPT ;  /* 0x0000001a201a7292 */ /* 0x000fe4000f8ec03f */
[----:B------:R-:W-:Y:S02]  /*10d0*/  UIADD3 UR9, -UR10, URZ, URZ ;  /* 0x0000003f0a097290 */ /* 0x000fe4000fffe13f */
[----:B------:R-:W-:Y:S02]  /*10e0*/  ULOP3.LUT UR12, UR28, UR12, URZ, 0xc0, !UPT ;  /* 0x0000000c1c0c7292 */ /* 0x000fe4000f8ec03f */
[----:B------:R-:W-:-:S02]  /*10f0*/  UIMAD UR25, UR25, UR10, UR26 ;  /* 0x0000000a191972a4 */ /* 0x000fc4000f8e021a */
[----:B------:R-:W-:Y:S01]  /*1100*/  UIMAD UR9, UR9, UR31, UR33 ;  /* 0x0000001f090972a4 */ /* 0x000fe2000f8e0221 */
[----:B------:R-:W-:Y:S02]  /*1110*/  ULDC UR10, c[0x0][0x610] ;  /* 0x00018400000a7ab9 */ /* 0x000fe40000000800 */
[----:B------:R-:W-:Y:S02]  /*1120*/  UIMAD UR4, UR25, UR10, UR4 ;  /* 0x0000000a190472a4 */ /* 0x000fe4000f8e0204 */
[----:B------:R-:W-:-:S04]  /*1130*/  UIMAD UR9, UR9, UR6, UR12 ;  /* 0x00000006090972a4 */ /* 0x000fc8000f8e020c */
[----:B------:R-:W-:Y:S02]  /*1140*/  USEL UR6, UR9, UR4, !UP2 ;  /* 0x0000000409067287 */ /* 0x000fe4000d000000 */
[----:B------:R-:W-:-:S04]  /*1150*/  USEL UR4, UR4, UR9, !UP2 ;  /* 0x0000000904047287 */ /* 0x000fc8000d000000 */
[----:B------:R-:W-:Y:S02]  /*1160*/  IMAD.U32 R4, RZ, RZ, UR6 ;  /* 0x00000006ff047e24 */ /* 0x000fe4000f8e00ff */
[----:B------:R-:W-:-:S07]  /*1170*/  IMAD.U32 R5, RZ, RZ, UR4 ;  /* 0x00000004ff057e24 */ /* 0x000fce000f8e00ff */
.L_x_9:
[----:B------:R-:W-:Y:S02]  /*1180*/  ULDC UR4, c[0x0][0x28c] ;  /* 0x0000a30000047ab9 */ /* 0x000fe40000000800 */
[----:B------:R-:W-:-:S04]  /*1190*/  UIADD3 UR4, UR4, 0x3f, URZ ;  /* 0x0000003f04047890 */ /* 0x000fc8000fffe03f */
[----:B------:R-:W-:-:S04]  /*11a0*/  USHF.R.S32.HI UR5, URZ, 0x1f, UR4 ;  /* 0x0000001f3f057899 */ /* 0x000fc80008011404 */
[----:B------:R-:W-:-:S04]  /*11b0*/  ULEA.HI UR5, UR5, UR4, URZ, 0x6 ;  /* 0x0000000405057291 */ /* 0x000fc8000f8f303f */
[----:B------:R-:W-:Y:S01]  /*11c0*/  USHF.R.S32.HI UR14, URZ, 0x6, UR5 ;  /* 0x000000063f0e7899 */ /* 0x000fe20008011405 */
[----:B------:R-:W-:Y:S11]  /*11d0*/  @!P1 BRA `(.L_x_12) ;  /* 0x0000006c00a49947 */ /* 0x000ff60003800000 */
[----:B------:R-:W-:-:S06]  /*11e0*/  UISETP.GT.U32.AND UP1, UPT, UR24, 0x1, UPT ;  /* 0x000000011800788c */ /* 0x000fcc000bf24070 */
[----:B------:R-:W-:-:S13]  /*11f0*/  PLOP3.LUT P0, PT, PT, PT, UP1, 0x80, 0x0 ;  /* 0x000000000000781c */ /* 0x000fda0003f0f018 */
[----:B------:R-:W-:Y:S05]  /*1200*/  @P0 EXIT ;  /* 0x000000000000094d */ /* 0x000fea0003800000 */
.L_x_13:
[----:B------:R-:W-:-:S08]  /*1210*/  NOP ;  /* 0x0000000000007918 */ /* 0x000fd00000000000 */
[----:B------:R-:W0:Y:S02]  /*1220*/  USETMAXREG.TRY_ALLOC.CTAPOOL UP1, 0xe8 ;  /* 0x000000e8000079c8 */ /* 0x000e240008020600 */
[----:B0-----:R-:W-:-:S13]  /*1230*/  PLOP3.LUT P0, PT, PT, PT, UP1, 0x80, 0x0 ;  /* 0x000000000000781c */ /* 0x001fda0003f0f018 */
[----:B------:R-:W-:Y:S05]  /*1240*/  @!P0 BRA `(.L_x_13) ;  /* 0xfffffffc00f08947 */ /* 0x000fea000383ffff */
[----:B------:R-:W-:-:S13]  /*1250*/  LOP3.LUT P0, RZ, R9, 0xff, RZ, 0xc0, !PT ;  /* 0x000000ff09ff7812 */ /* 0x000fda000780c0ff */
[----:B------:R-:W-:Y:S05]  /*1260*/  @!P0 EXIT ;  /* 0x000000000000894d */ /* 0x000fea0003800000 */
[----:B------:R-:W0:Y:S01]  /*1270*/  S2UR UR5, SR_CgaCtaId ;  /* 0x00000000000579c3 */ /* 0x000e220000008800 */
[----:B------:R-:W-:Y:S01]  /*1280*/  SHF.R.S32.HI R9, RZ, 0x1f, R12 ;  /* 0x0000001fff097819 */ /* 0x000fe2000001140c */
[----:B------:R-:W-:Y:S01]  /*1290*/  VIADD R10, R13, 0xffffffff ;  /* 0xffffffff0d0a7836 */ /* 0x000fe20000000000 */
[----:B------:R-:W-:Y:S01]  /*12a0*/  UMOV UR8, 0x400 ;  /* 0x0000040000087882 */ /* 0x000fe20000000000 */
[----:B------:R-:W-:Y:S01]  /*12b0*/  USHF.R.U32.HI UR4, URZ, 0x2, UR14 ;  /* 0x000000023f047899 */ /* 0x000fe2000801160e */
[CC--:B------:R-:W-:Y:S01]  /*12c0*/  LEA.HI R8, R9.reuse, R12.reuse, RZ, 0x2 ;  /* 0x0000000c09087211 */ /* 0x0c0fe200078f10ff */
[----:B------:R-:W-:Y:S01]  /*12d0*/  ULOP3.LUT UR9, UR14, 0x3, URZ, 0xc0, !UPT ;  /* 0x000000030e097892 */ /* 0x000fe2000f8ec03f */
[----:B------:R-:W-:Y:S01]  /*12e0*/  LEA.HI R9, R9, R12, RZ, 0x5 ;  /* 0x0000000c09097211 */ /* 0x000fe200078f28ff */
[----:B------:R-:W-:Y:S01]  /*12f0*/  UISETP.LT.AND UP1, UPT, UR14, 0x1, UPT ;  /* 0x000000010e00788c */ /* 0x000fe2000bf21270 */
[--C-:B------:R-:W-:Y:S01]  /*1300*/  SHF.R.S32.HI R14, RZ, 0x2, R8.reuse ;  /* 0x00000002ff0e7819 */ /* 0x100fe20000011408 */
[----:B------:R-:W-:Y:S01]  /*1310*/  ULOP3.LUT UR4, UR4, 0x1, URZ, 0xc0, !UPT ;  /* 0x0000000104047892 */ /* 0x000fe2000f8ec03f */
[----:B------:R-:W-:Y:S01]  /*1320*/  SHF.R.S32.HI R15, RZ, 0x1f, R8 ;  /* 0x0000001fff0f7819 */ /* 0x000fe20000011408 */
[----:B------:R-:W-:Y:S01]  /*1330*/  ULDC UR6, c[0x0][0x284] ;  /* 0x0000a10000067ab9 */ /* 0x000fe20000000800 */
[----:B------:R-:W-:Y:S01]  /*1340*/  LOP3.LUT R11, R8, 0xfffffffc, RZ, 0xc0, !PT ;  /* 0xfffffffc080b7812 */ /* 0x000fe200078ec0ff */
[----:B------:R-:W-:Y:S01]  /*1350*/  USEL UR9, UR9, URZ, !UP0 ;  /* 0x0000003f09097287 */ /* 0x000fe2000c000000 */
[----:B------:R-:W-:Y:S01]  /*1360*/  LEA.HI R15, R15, R14, RZ, 0x3 ;  /* 0x0000000e0f0f7211 */ /* 0x000fe200078f18ff */
[----:B------:R-:W-:Y:S01]  /*1370*/  USEL UR10, UR14, 0x1, UP1 ;  /* 0x000000010e0a7887 */ /* 0x000fe20008800000 */
[----:B------:R-:W-:Y:S01]  /*1380*/  ISETP.NE.AND P0, PT, R10, RZ, PT ;  /* 0x000000ff0a00720c */ /* 0x000fe20003f05270 */
[----:B------:R-:W-:Y:S01]  /*1390*/  IMAD.IADD R12, R12, 0x1, -R11 ;  /* 0x000000010c0c7824 */ /* 0x000fe200078e0a0b */
[----:B------:R-:W-:Y:S01]  /*13a0*/  LOP3.LUT R15, R15, 0xfffffff8, RZ, 0xc0, !PT ;  /* 0xfffffff80f0f7812 */ /* 0x000fe200078ec0ff */
[----:B------:R-:W-:Y:S01]  /*13b0*/  IMAD.SHL.U32 R10, R10, 0x8, RZ ;  /* 0x000000080a0a7824 */ /* 0x000fe200078e00ff */
[----:B------:R-:W-:Y:S01]  /*13c0*/  SHF.R.S32.HI R11, RZ, 0x5, R9 ;  /* 0x00000005ff0b7819 */ /* 0x000fe20000011409 */
[----:B------:R-:W-:Y:S01]  /*13d0*/  UISETP.EQ.U32.AND UP0, UPT, UR4, 0x1, !UP0 ;  /* 0x000000010400788c */ /* 0x000fe2000c702070 */
[----:B------:R-:W-:Y:S01]  /*13e0*/  SEL R144, RZ, 0x1, P0 ;  /* 0x00000001ff907807 */ /* 0x000fe20000000000 */
[----:B0-----:R-:W-:Y:S01]  /*13f0*/  ULEA UR8, UR5, UR8, 0x18 ;  /* 0x0000000805087291 */ /* 0x001fe2000f8ec03f */
[----:B------:R-:W-:Y:S01]  /*1400*/  IMAD.IADD R8, R14, 0x1, -R15 ;  /* 0x000000010e087824 */ /* 0x000fe200078e0a0f */
[----:B------:R-:W-:Y:S01]  /*1410*/  LOP3.LUT R10, R10, 0x8, RZ, 0xc0, !PT ;  /* 0x000000080a0a7812 */ /* 0x000fe200078ec0ff */
[----:B------:R-:W-:-:S02]  /*1420*/  ULOP3.LUT UR25, UR13, 0x1, URZ, 0xfc, !UPT ;  /* 0x000000010d197892 */ /* 0x000fc4000f8efc3f */
[----:B------:R-:W-:Y:S01]  /*1430*/  UIADD3 UR31, UR8, 0x50, URZ ;  /* 0x00000050081f7890 */ /* 0x000fe2000fffe03f */
[--C-:B------:R-:W-:Y:S01]  /*1440*/  SHF.R.S32.HI R9, RZ, 0x1f, R8.reuse ;  /* 0x0000001fff097819 */ /* 0x100fe20000011408 */
[C-C-:B------:R-:W-:Y:S01]  /*1450*/  IMAD R15, R11.reuse, -0x10, -R8.reuse ;  /* 0xfffffff00b0f7824 */ /* 0x140fe200078e0a08 */
[C---:B------:R-:W-:Y:S01]  /*1460*/  LOP3.LUT R145, R10.reuse, 0x8, RZ, 0x3c, !PT ;  /* 0x000000080a917812 */ /* 0x040fe200078e3cff */
[----:B------:R-:W-:Y:S01]  /*1470*/  USHF.L.U32 UR30, UR14, 0x1, URZ ;  /* 0x000000010e1e7899 */ /* 0x000fe2000800063f */
[----:B------:R-:W-:Y:S01]  /*1480*/  LOP3.LUT R14, R10, 0x18, RZ, 0x3c, !PT ;  /* 0x000000180a0e7812 */ /* 0x000fe200078e3cff */
[----:B------:R-:W-:Y:S01]  /*1490*/  IMAD.WIDE R8, R11, 0x10, R8 ;  /* 0x000000100b087825 */ /* 0x000fe200078e0208 */
[----:B------:R-:W-:Y:S01]  /*14a0*/  LEA R13, R13, UR31, 0x3 ;  /* 0x0000001f0d0d7c11 */ /* 0x000fe2000f8e18ff */
[----:B------:R-:W-:Y:S02]  /*14b0*/  UIADD3 UR10, -UR10, UR14, URZ ;  /* 0x0000000e0a0a7290 */ /* 0x000fe4000fffe13f */
[----:B------:R-:W-:Y:S01]  /*14c0*/  VIADD R15, R15, UR6 ;  /* 0x000000060f0f7c36 */ /* 0x000fe20008000000 */
[----:B------:R-:W-:-:S12]  /*14d0*/  USEL UR11, URZ, 0x1, !UP0 ;  /* 0x000000013f0b7887 */ /* 0x000fd8000c000000 */
.L_x_168:
[----:B------:R-:W-:Y:S01]  /*14e0*/  SHF.L.U32 R10, R144, 0x1f, RZ ;  /* 0x0000001f900a7819 */ /* 0x000fe200000006ff */
[----:B------:R-:W0:Y:S01]  /*14f0*/  LDC R11, c[0x0][0x28c] ;  /* 0x0000a300ff0b7b82 */ /* 0x000e220000000800 */
[----:B------:R-:W-:Y:S01]  /*1500*/  UMOV UR4, URZ ;  /* 0x0000003f00047c82 */ /* 0x000fe20008000000 */
[----:B------:R-:W-:Y:S01]  /*1510*/  UMOV UR12, UR9 ;  /* 0x00000009000c7c82 */ /* 0x000fe20008000000 */
[----:B------:R-:W2:Y:S01]  /*1520*/  SYNCS.PHASECHK.TRANS64.TRYWAIT P0, [R13+URZ+-0x8], R10 ;  /* 0xfffff80a0d0075a7 */ /* 0x000ea2000800017f */
[----:B0-----:R-:W-:Y:S01]  /*1530*/  ISETP.GE.AND P1, PT, R11, 0x1, PT ;  /* 0x000000010b00780c */ /* 0x001fe20003f26270 */
[----:B-12-4-:R-:W-:-:S12]  /*1540*/  @!P0 BRA `(.L_x_14) ;  /* 0x0000007800b88947 */ /* 0x016fd80003800000 */
.L_x_190:
[----:B------:R-:W-:Y:S01]  /*1550*/  UMOV UR5, URZ ;  /* 0x0000003f00057c82 */ /* 0x000fe20008000000 */
[----:B------:R-:W-:Y:S01]  /*1560*/  UMOV UR6, URZ ;  /* 0x0000003f00067c82 */ /* 0x000fe20008000000 */
[----:B------:R-:W-:Y:S02]  /*1570*/  CS2R R18, SRZ ;  /* 0x0000000000127805 */ /* 0x000fe4000001ff00 */
[----:B------:R-:W-:Y:S02]  /*1580*/  CS2R R16, SRZ ;  /* 0x0000000000107805 */ /* 0x000fe4000001ff00 */
[----:B------:R-:W-:Y:S02]  /*1590*/  CS2R R20, SRZ ;  /* 0x0000000000147805 */ /* 0x000fe4000001ff00 */
[----:B------:R-:W-:Y:S02]  /*15a0*/  CS2R R22, SRZ ;  /* 0x0000000000167805 */ /* 0x000fe4000001ff00 */
[----:B------:R-:W-:-:S02]  /*15b0*/  CS2R R88, SRZ ;  /* 0x0000000000587805 */ /* 0x000fc4000001ff00 */
[----:B------:R-:W-:Y:S02]  /*15c0*/  CS2R R90, SRZ ;  /* 0x00000000005a7805 */ /* 0x000fe4000001ff00 */
        /* <DEDUP_REMOVED lines=25> */
[----:B------:R-:W-:Y:S01]  /*1760*/  CS2R R142, SRZ ;  /* 0x00000000008e7805 */ /* 0x000fe2000001ff00 */
[----:B------:R-:W-:Y:S01]  /*1770*/  IMAD.U32 R147, RZ, RZ, UR11 ;  /* 0x0000000bff937e24 */ /* 0x000fe2000f8e00ff */
        /* <DEDUP_REMOVED lines=31> */
[----:B------:R-:W-:Y:S01]  /*1970*/  CS2R R86, SRZ ;  /* 0x0000000000567805 */ /* 0x000fe2000001ff00 */
[----:B------:R-:W-:Y:S06]  /*1980*/  @!P1 BRA `(.L_x_15) ;  /* 0x00000008003c9947 */ /* 0x000fec0003800000 */
[----:B------:R-:W-:-:S06]  /*1990*/  UISETP.NE.AND UP0, UPT, UR25, 0x3, UPT ;  /* 0x000000031900788c */ /* 0x000fcc000bf05270 */
[----:B------:R-:W-:-:S13]  /*19a0*/  PLOP3.LUT P1, PT, PT, PT, UP0, 0x80, 0x0 ;  /* 0x000000000000781c */ /* 0x000fda0003f2f008 */
[----:B------:R-:W-:Y:S05]  /*19b0*/  @!P1 BRA `(.L_x_16) ;  /* 0x0000000000049947 */ /* 0x000fea0003800000 */
[----:B------:R-:W-:Y:S01]  /*19c0*/  BPT.TRAP 0x1 ;  /* 0x000000040000795c */ /* 0x000fe20000300000 */
.L_x_16:
[----:B------:R-:W-:Y:S01]  /*19d0*/  ULEA UR4, UR9, UR8, 0x3 ;  /* 0x0000000809047291 */ /* 0x000fe2000f8e183f */
[----:B0-----:R-:W-:-:S05]  /*19e0*/  IMAD.U32 R10, RZ, RZ, UR11 ;  /* 0x0000000bff0a7e24 */ /* 0x001fca000f8e00ff */
[----:B------:R-:W-:-:S04]  /*19f0*/  SHF.L.U32 R10, R10, 0x1f, RZ ;  /* 0x0000001f0a0a7819 */ /* 0x000fc800000006ff */
[----:B------:R0:W2:Y:S01]  /*1a00*/  SYNCS.PHASECHK.TRANS64.TRYWAIT P0, [UR4], R10 ;  /* 0x0000000aff0075a7 */ /* 0x0000a20008000144 */
[----:B------:R-:W-:Y:S05]  /*1a10*/  @!P1 BRA `(.L_x_17) ;  /* 0x0000000000049947 */ /* 0x000fea0003800000 */
[----:B------:R-:W-:Y:S01]  /*1a20*/  BPT.TRAP 0x1 ;  /* 0x000000040000795c */ /* 0x000fe20000300000 */
.L_x_17:
[----:B--2---:R-:W-:Y:S05]  /*1a30*/  @P0 BRA `(.L_x_18) ;  /* 0x0000000000080947 */ /* 0x004fea0003800000 */
[----:B------:R-:W2:Y:S02]  /*1a40*/  SYNCS.PHASECHK.TRANS64.TRYWAIT P0, [UR4], R10 ;  /* 0x0000000aff0075a7 */ /* 0x000ea40008000144 */
[----:B--2---:R-:W-:Y:S05]  /*1a50*/  @!P0 BRA `(.L_x_19) ;  /* 0x0000007400888947 */ /* 0x004fea0003800000 */
.L_x_18:
[----:B------:R-:W-:Y:S01]  /*1a60*/  UIADD3 UR4, UR8, 0x180, URZ ;  /* 0x0000018008047890 */ /* 0x000fe2000fffe03f */
[----:B------:R-:W-:Y:S01]  /*1a70*/  WARPGROUP.ARRIVE ;  /* 0x00000000000079c5 */ /* 0x000fe20000000000 */
[----:B------:R-:W-:Y:S01]  /*1a80*/  UIADD3 UR5, UR8, 0x4180, URZ ;  /* 0x0000418008057890 */ /* 0x000fe2000fffe03f */
[----:B------:R-:W-:Y:S01]  /*1a90*/  CS2R R18, SRZ ;  /* 0x0000000000127805 */ /* 0x000fe2000001ff00 */
[----:B------:R-:W-:Y:S01]  /*1aa0*/  USHF.R.U32.HI UR4, URZ, 0x4, UR4 ;  /* 0x000000043f047899 */ /* 0x000fe20008011604 */
[----:B------:R-:W-:Y:S01]  /*1ab0*/  CS2R R16, SRZ ;  /* 0x0000000000107805 */ /* 0x000fe2000001ff00 */
[----:B------:R-:W-:Y:S01]  /*1ac0*/  USHF.R.U32.HI UR5, URZ, 0x4, UR5 ;  /* 0x000000043f057899 */ /* 0x000fe20008011605 */
[----:B------:R-:W-:Y:S01]  /*1ad0*/  CS2R R20, SRZ ;  /* 0x0000000000147805 */ /* 0x000fe2000001ff00 */
[----:B------:R-:W-:Y:S01]  /*1ae0*/  ULOP3.LUT UR4, UR4, 0x3fff, URZ, 0xc0, !UPT ;  /* 0x00003fff04047892 */ /* 0x000fe2000f8ec03f */
[----:B------:R-:W-:Y:S01]  /*1af0*/  CS2R R22, SRZ ;  /* 0x0000000000167805 */ /* 0x000fe2000001ff00 */
[----:B------:R-:W-:Y:S01]  /*1b00*/  ULOP3.LUT UR5, UR5, 0x3fff, URZ, 0xc0, !UPT ;  /* 0x00003fff05057892 */ /* 0x000fe2000f8ec03f */
[----:B------:R-:W-:Y:S01]  /*1b10*/  CS2R R88, SRZ ;  /* 0x0000000000587805 */ /* 0x000fe2000001ff00 */
[----:B------:R-:W-:Y:S01]  /*1b20*/  ULOP3.LUT UR4, UR4, 0x10000, URZ, 0xfc, !UPT ;  /* 0x0001000004047892 */ /* 0x000fe2000f8efc3f */
[----:B------:R-:W-:Y:S01]  /*1b30*/  CS2R R90, SRZ ;  /* 0x00000000005a7805 */ /* 0x000fe2000001ff00 */
[----:B------:R-:W-:Y:S01]  /*1b40*/  ULOP3.LUT UR5, UR5, 0x10000, URZ, 0xfc, !UPT ;  /* 0x0001000005057892 */ /* 0x000fe2000f8efc3f */
[----:B------:R-:W-:Y:S01]  /*1b50*/  CS2R R92, SRZ ;  /* 0x00000000005c7805 */ /* 0x000fe2000001ff00 */
[----:B------:R-:W-:Y:S01]  /*1b60*/  ULEA UR16, UR9, UR4, 0x8 ;  /* 0x0000000409107291 */ /* 0x000fe2000f8e403f */
[----:B------:R-:W-:Y:S01]  /*1b70*/  CS2R R94, SRZ ;  /* 0x00000000005e7805 */ /* 0x000fe2000001ff00 */
[----:B------:R-:W-:Y:S01]  /*1b80*/  ULEA UR18, UR9, UR5, 0x9 ;  /* 0x0000000509127291 */ /* 0x000fe2000f8e483f */
[----:B------:R-:W-:Y:S01]  /*1b90*/  CS2R R96, SRZ ;  /* 0x0000000000607805 */ /* 0x000fe2000001ff00 */
[----:B------:R-:W-:Y:S01]  /*1ba0*/  UMOV UR17, 0x80000020 ;  /* 0x8000002000117882 */ /* 0x000fe20000000000 */
[----:B------:R-:W-:Y:S01]  /*1bb0*/  UMOV UR19, 0x80000020 ;  /* 0x8000002000137882 */ /* 0x000fe20000000000 */
[----:B------:R-:W-:Y:S01]  /*1bc0*/  ULDC UR5, c[0x0][0x50c] ;  /* 0x0001430000057ab9 */ /* 0x000fe20000000800 */
[----:B------:R-:W-:Y:S01]  /*1bd0*/  UMOV UR4, 0x2 ;  /* 0x0000000200047882 */ /* 0x000fe20000000000 */
[----:B------:R-:W-:Y:S01]  /*1be0*/  UISETP.NE.AND UP0, UPT, UR5, 0x2, UPT ;  /* 0x000000020500788c */ /* 0x000fe2000bf05270 */
[----:B------:R-:W-:-:S02]  /*1bf0*/  CS2R R98, SRZ ;  /* 0x0000000000627805 */ /* 0x000fc4000001ff00 */
[----:B------:R-:W-:Y:S01]  /*1c00*/  CS2R R100, SRZ ;  /* 0x0000000000647805 */ /* 0x000fe2000001ff00 */
[----:B------:R-:W-:Y:S01]  /*1c10*/  QGMMA.64x128x32.F32.E5M2.E5M2 R24, gdesc[UR16], RZ, !UPT ;  /* 0x01e00000101879f3 */ /* 0x000fe2000c7038ff */
[----:B------:R-:W-:Y:S01]  /*1c20*/  USEL UR5, URZ, 0x1, UP0 ;  /* 0x000000013f057887 */ /* 0x000fe20008000000 */
[----:B------:R-:W-:Y:S01]  /*1c30*/  CS2R R102, SRZ ;  /* 0x0000000000667805 */ /* 0x000fe2000001ff00 */
[----:B------:R-:W-:Y:S01]  /*1c40*/  UIADD3 UR16, UR16, 0x2, URZ ;  /* 0x0000000210107890 */ /* 0x000fe2000fffe03f */
[----:B------:R-:W-:Y:S01]  /*1c50*/  CS2R R104, SRZ ;  /* 0x0000000000687805 */ /* 0x000fe2000001ff00 */
[----:B------:R-:W-:Y:S01]  /*1c60*/  UIADD3 UR18, UR18, 0x2, URZ ;  /* 0x0000000212127890 */ /* 0x000fe2000fffe03f */
[----:B------:R-:W-:Y:S02]  /*1c70*/  CS2R R106, SRZ ;  /* 0x00000000006a7805 */ /* 0x000fe4000001ff00 */
[----:B------:R-:W-:Y:S01]  /*1c80*/  ISETP.NE.AND P0, PT, RZ, UR5, PT ;  /* 0x00000005ff007c0c */ /* 0x000fe2000bf05270 */
[----:B------:R-:W-:Y:S01]  /*1c90*/  UMOV UR17, 0x80000020 ;  /* 0x8000002000117882 */ /* 0x000fe20000000000 */
[----:B------:R-:W-:Y:S01]  /*1ca0*/  UMOV UR19, 0x80000020 ;  /* 0x8000002000137882 */ /* 0x000fe20000000000 */
        /* <DEDUP_REMOVED lines=18> */
[----:B------:R-:W-:Y:S01]  /*1dd0*/  QGMMA.64x128x32.F32.E5M2.E5M2 R24, gdesc[UR16], R24, gsb0 ;  /* 0x01e00000101879f3 */ /* 0x000fe20008003818 */
[----:B------:R-:W-:Y:S05]  /*1de0*/  @!P0 BRA `(.L_x_20) ;  /* 0x0000000400088947 */ /* 0x000fea0003800000 */
[----:B------:R-:W-:Y:S02]  /*1df0*/  WARPGROUP.DEPBAR.LE gsb0, 0x0 ;  /* 0x00008000000079c5 */ /* 0x000fe40000010000 */
[----:B------:R-:W-:-:S01]  /*1e00*/  FADD R143, RZ, R24 ;  /* 0x00000018ff8f7221 */ /* 0x000fc20000000000 */
[----:B------:R-:W-:Y:S01]  /*1e10*/  FADD R142, RZ, R25 ;  /* 0x00000019ff8e7221 */ /* 0x000fe20000000000 */
        /* <DEDUP_REMOVED lines=62> */
[----:B------:R-:W-:-:S06]  /*2200*/  UMOV UR4, URZ ;  /* 0x0000003f00047c82 */ /* 0x000fcc0008000000 */
.L_x_20:
[----:B------:R-:W-:-:S04]  /*2210*/  UIADD3 UR12, UR9, 0x1, URZ ;  /* 0x00000001090c7890 */ /* 0x000fc8000fffe03f */
[----:B------:R-:W-:-:S04]  /*2220*/  UISETP.NE.AND UP0, UPT, UR12, 0x4, UPT ;  /* 0x000000040c00788c */ /* 0x000fc8000bf05270 */
[----:B------:R-:W-:Y:S02]  /*2230*/  USEL UR6, URZ, 0x1, UP0 ;  /* 0x000000013f067887 */ /* 0x000fe40008000000 */
[----:B------:R-:W-:Y:S02]  /*2240*/  USEL UR12, UR12, URZ, UP0 ;  /* 0x0000003f0c0c7287 */ /* 0x000fe40008000000 */
[----:B------:R-:W-:-:S06]  /*2250*/  ULOP3.LUT UR6, UR11, UR6, URZ, 0x3c, !UPT ;  /* 0x000000060b067292 */ /* 0x000fcc000f8e3c3f */
[----:B------:R-:W-:Y:S01]  /*2260*/  IMAD.U32 R147, RZ, RZ, UR6 ;  /* 0x00000006ff937e24 */ /* 0x000fe2000f8e00ff */
[----:B------:R-:W-:-:S06]  /*2270*/  UMOV UR6, 0x1 ;  /* 0x0000000100067882 */ /* 0x000fcc0000000000 */
.L_x_15:
[----:B------:R-:W-:-:S06]  /*2280*/  UISETP.GE.AND UP0, UPT, UR10, 0x1, UPT ;  /* 0x000000010a00788c */ /* 0x000fcc000bf06270 */
[----:B------:R-:W-:-:S13]  /*2290*/  PLOP3.LUT P0, PT, PT, PT, UP0, 0x80, 0x0 ;  /* 0x000000000000781c */ /* 0x000fda0003f0f008 */
[----:B------:R-:W-:Y:S05]  /*22a0*/  @!P0 BRA `(.L_x_21) ;  /* 0x00000008000c8947 */ /* 0x000fea0003800000 */
[----:B0-2---:R-:W-:Y:S01]  /*22b0*/  IMAD.U32 R10, RZ, RZ, UR10 ;  /* 0x0000000aff0a7e24 */ /* 0x005fe2000f8e00ff */
[----:B------:R-:W-:Y:S01]  /*22c0*/  UMOV UR15, UR9 ;  /* 0x00000009000f7c82 */ /* 0x000fe20008000000 */
[----:B------:R-:W-:-:S05]  /*22d0*/  ULDC UR24, c[0x0][0x50c] ;  /* 0x0001430000187ab9 */ /* 0x000fca0000000800 */
.L_x_29:
[----:B------:R-:W-:-:S06]  /*22e0*/  UISETP.NE.AND UP0, UPT, UR25, 0x3, UPT ;  /* 0x000000031900788c */ /* 0x000fcc000bf05270 */
[----:B------:R-:W-:-:S13]  /*22f0*/  PLOP3.LUT P1, PT, PT, PT, UP0, 0x80, 0x0 ;  /* 0x000000000000781c */ /* 0x000fda0003f2f008 */
[----:B0-2---:R-:W-:Y:S05]  /*2300*/  @!P1 BRA `(.L_x_22) ;  /* 0x0000000000049947 */ /* 0x005fea0003800000 */
[----:B------:R-:W-:Y:S01]  /*2310*/  BPT.TRAP 0x1 ;  /* 0x000000040000795c */ /* 0x000fe20000300000 */
.L_x_22:
[----:B------:R-:W-:Y:S01]  /*2320*/  ULEA UR16, UR12, UR8, 0x3 ;  /* 0x000000080c107291 */ /* 0x000fe2000f8e183f */
[----:B------:R-:W-:-:S08]  /*2330*/  SHF.L.U32 R11, R147, 0x1f, RZ ;  /* 0x0000001f930b7819 */ /* 0x000fd000000006ff */
[----:B------:R0:W2:Y:S01]  /*2340*/  SYNCS.PHASECHK.TRANS64.TRYWAIT P0, [UR16], R11 ;  /* 0x0000000bff0075a7 */ /* 0x0000a20008000150 */
[----:B------:R-:W-:Y:S05]  /*2350*/  @!P1 BRA `(.L_x_23) ;  /* 0x0000000000049947 */ /* 0x000fea0003800000 */
[----:B------:R-:W-:Y:S01]  /*2360*/  BPT.TRAP 0x1 ;  /* 0x000000040000795c */ /* 0x000fe20000300000 */
.L_x_23:
[----:B--2---:R-:W-:Y:S05]  /*2370*/  @P0 BRA `(.L_x_24) ;  /* 0x0000000000080947 */ /* 0x004fea0003800000 */
[----:B------:R-:W2:Y:S02]  /*2380*/  SYNCS.PHASECHK.TRANS64.TRYWAIT P0, [UR16], R11 ;  /* 0x0000000bff0075a7 */ /* 0x000ea40008000150 */
[----:B--2---:R-:W-:Y:S05]  /*2390*/  @!P0 BRA `(.L_x_25) ;  /* 0x0000006c00508947 */ /* 0x004fea0003800000 */
.L_x_24:
[----:B------:R-:W-:Y:S01]  /*23a0*/  UIADD3 UR16, UR8, 0x180, URZ ;  /* 0x0000018008107890 */ /* 0x000fe2000fffe03f */
[----:B------:R-:W-:Y:S01]  /*23b0*/  WARPGROUP.ARRIVE ;  /* 0x00000000000079c5 */ /* 0x000fe20000000000 */
[----:B------:R-:W-:Y:S02]  /*23c0*/  UIADD3 UR17, UR8, 0x4180, URZ ;  /* 0x0000418008117890 */ /* 0x000fe4000fffe03f */
[----:B------:R-:W-:Y:S02]  /*23d0*/  USHF.R.U32.HI UR16, URZ, 0x4, UR16 ;  /* 0x000000043f107899 */ /* 0x000fe40008011610 */
[----:B------:R-:W-:Y:S02]  /*23e0*/  USHF.R.U32.HI UR17, URZ, 0x4, UR17 ;  /* 0x000000043f117899 */ /* 0x000fe40008011611 */
[----:B------:R-:W-:Y:S02]  /*23f0*/  UISETP.NE.AND UP0, UPT, UR5, URZ, UPT ;  /* 0x0000003f0500728c */ /* 0x000fe4000bf05270 */
[----:B------:R-:W-:-:S02]  /*2400*/  ULOP3.LUT UR16, UR16, 0x3fff, URZ, 0xc0, !UPT ;  /* 0x00003fff10107892 */ /* 0x000fc4000f8ec03f */
[----:B------:R-:W-:Y:S02]  /*2410*/  ULOP3.LUT UR17, UR17, 0x3fff, URZ, 0xc0, !UPT ;  /* 0x00003fff11117892 */ /* 0x000fe4000f8ec03f */
[----:B------:R-:W-:Y:S02]  /*2420*/  USEL UR6, UR6, URZ, !UP0 ;  /* 0x0000003f06067287 */ /* 0x000fe4000c000000 */
[----:B------:R-:W-:Y:S02]  /*2430*/  ULOP3.LUT UR16, UR16, 0x10000, URZ, 0xfc, !UPT ;  /* 0x0001000010107892 */ /* 0x000fe4000f8efc3f */
[----:B------:R-:W-:Y:S02]  /*2440*/  ULOP3.LUT UR17, UR17, 0x10000, URZ, 0xfc, !UPT ;  /* 0x0001000011117892 */ /* 0x000fe4000f8efc3f */
[----:B------:R-:W-:Y:S02]  /*2450*/  UISETP.NE.U32.AND UP0, UPT, UR6, URZ, UPT ;  /* 0x0000003f0600728c */ /* 0x000fe4000bf05070 */
[----:B------:R-:W-:-:S02]  /*2460*/  ULEA UR16, UR12, UR16, 0x8 ;  /* 0x000000100c107291 */ /* 0x000fc4000f8e403f */
[----:B------:R-:W-:Y:S01]  /*2470*/  ULEA UR18, UR12, UR17, 0x9 ;  /* 0x000000110c127291 */ /* 0x000fe2000f8e483f */
[----:B------:R-:W-:Y:S02]  /*2480*/  UMOV UR19, 0x80000020 ;  /* 0x8000002000137882 */ /* 0x000fe40000000000 */
[----:B------:R-:W-:Y:S01]  /*2490*/  UMOV UR17, 0x80000020 ;  /* 0x8000002000117882 */ /* 0x000fe20000000000 */
[----:B------:R-:W-:-:S05]  /*24a0*/  UIADD3 UR4, UR4, 0x2, URZ ;  /* 0x0000000204047890 */ /* 0x000fca000fffe03f */
[----:B------:R-:W-:Y:S01]  /*24b0*/  QGMMA.64x128x32.F32.E5M2.E5M2 R24, gdesc[UR16], R24, UP0 ;  /* 0x01e00000101879f3 */ /* 0x000fe2000bf03818 */
[----:B------:R-:W-:Y:S02]  /*24c0*/  UIADD3 UR16, UR16, 0x2, URZ ;  /* 0x0000000210107890 */ /* 0x000fe4000fffe03f */
[----:B------:R-:W-:Y:S01]  /*24d0*/  UIADD3 UR18, UR18, 0x2, URZ ;  /* 0x0000000212127890 */ /* 0x000fe2000fffe03f */
[----:B------:R-:W-:Y:S01]  /*24e0*/  UMOV UR17, 0x80000020 ;  /* 0x8000002000117882 */ /* 0x000fe20000000000 */
[----:B------:R-:W-:Y:S01]  /*24f0*/  UMOV UR19, 0x80000020 ;  /* 0x8000002000137882 */ /* 0x000fe20000000000 */
[----:B------:R-:W-:-:S04]  /*2500*/  UISETP.NE.AND UP0, UPT, UR4, UR24, UPT ;  /* 0x000000180400728c */ /* 0x000fc8000bf05270 */
[----:B------:R-:W-:-:S06]  /*2510*/  USEL UR5, URZ, 0x1, UP0 ;  /* 0x000000013f057887 */ /* 0x000fcc0008000000 */
[----:B------:R-:W-:Y:S01]  /*2520*/  ISETP.NE.AND P0, PT, RZ, UR5, PT ;  /* 0x00000005ff007c0c */ /* 0x000fe2000bf05270 */
[----:B------:R-:W-:Y:S03]  /*2530*/  QGMMA.64x128x32.F32.E5M2.E5M2 R24, gdesc[UR16], R24, gsb0 ;  /* 0x01e00000101879f3 */ /* 0x000fe60008003818 */
[----:B------:R-:W-:-:S09]  /*2540*/  WARPGROUP.DEPBAR.LE gsb0, 0x1 ;  /* 0x00008000000079c5 */ /* 0x000fd20000010100 */
[----:B------:R-:W-:Y:S05]  /*2550*/  @!P0 BRA `(.L_x_26) ;  /* 0x0000000400088947 */ /* 0x000fea0003800000 */
[----:B------:R-:W-:Y:S02]  /*2560*/  WARPGROUP.DEPBAR.LE gsb0, 0x0 ;  /* 0x00008000000079c5 */ /* 0x000fe40000010000 */
[----:B------:R-:W-:-:S01]  /*2570*/  FADD R143, R24, R143 ;  /* 0x0000008f188f7221 */ /* 0x000fc20000000000 */
[----:B------:R-:W-:Y:S01]  /*2580*/  FADD R142, R25, R142 ;  /* 0x0000008e198e7221 */ /* 0x000fe20000000000 */
        /* <DEDUP_REMOVED lines=62> */
[----:B------:R-:W-:-:S06]  /*2970*/  UMOV UR4, URZ ;  /* 0x0000003f00047c82 */ /* 0x000fcc0008000000 */
.L_x_26:
[----:B------:R-:W-:Y:S05]  /*2980*/  @!P1 BRA `(.L_x_27) ;  /* 0x0000000000049947 */ /* 0x000fea0003800000 */
[----:B------:R-:W-:Y:S01]  /*2990*/  BPT.TRAP 0x1 ;  /* 0x000000040000795c */ /* 0x000fe20000300000 */
.L_x_27:
[----:B------:R-:W-:Y:S02]  /*29a0*/  UISETP.GT.U32.AND UP0, UPT, UR13, 0x1, UPT ;  /* 0x000000010d00788c */ /* 0x000fe4000bf04070 */
[----:B------:R-:W-:-:S04]  /*29b0*/  ULEA UR6, UR15, UR8, 0x3 ;  /* 0x000000080f067291 */ /* 0x000fc8000f8e183f */
[----:B------:R-:W-:Y:S01]  /*29c0*/  UIADD3 UR6, UR6, 0x20, URZ ;  /* 0x0000002006067890 */ /* 0x000fe2000fffe03f */
[----:B------:R-:W-:-:S03]  /*29d0*/  PLOP3.LUT P0, PT, PT, PT, UP0, 0x80, 0x0 ;  /* 0x000000000000781c */ /* 0x000fc60003f0f008 */
[----:B------:R-:W-:-:S09]  /*29e0*/  UPRMT UR6, URZ, 0x654, UR6 ;  /* 0x000006543f067896 */ /* 0x000fd20008000006 */
[----:B------:R-:W-:Y:S01]  /*29f0*/  SYNCS.ARRIVE.TRANS64.RED.A1T0 RZ, [UR6], RZ ;  /* 0x000000ffffff79a7 */ /* 0x000fe20008100406 */
[----:B------:R-:W-:Y:S05]  /*2a00*/  @P0 BRA `(.L_x_28) ;  /* 0x0000000000040947 */ /* 0x000fea0003800000 */
[----:B------:R-:W-:Y:S01]  /*2a10*/  BPT.TRAP 0x1 ;  /* 0x000000040000795c */ /* 0x000fe20000300000 */
.L_x_28:
[----:B------:R-:W-:Y:S01]  /*2a20*/  UIADD3 UR12, UR12, 0x1, URZ ;  /* 0x000000010c0c7890 */ /* 0x000fe2000fffe03f */
[C---:B------:R-:W-:Y:S01]  /*2a30*/  ISETP.GT.AND P0, PT, R10.reuse, 0x1, PT ;  /* 0x000000010a00780c */ /* 0x040fe20003f04270 */
[----:B------:R-:W-:Y:S01]  /*2a40*/  UIADD3 UR15, UR15, 0x1, URZ ;  /* 0x000000010f0f7890 */ /* 0x000fe2000fffe03f */
[----:B------:R-:W-:Y:S01]  /*2a50*/  VIADD R10, R10, 0xffffffff ;  /* 0xffffffff0a0a7836 */ /* 0x000fe20000000000 */
[----:B------:R-:W-:Y:S02]  /*2a60*/  UISETP.NE.AND UP0, UPT, UR12, 0x4, UPT ;  /* 0x000000040c00788c */ /* 0x000fe4000bf05270 */
[----:B------:R-:W-:Y:S02]  /*2a70*/  UISETP.NE.AND UP1, UPT, UR15, 0x4, UPT ;  /* 0x000000040f00788c */ /* 0x000fe4000bf25270 */
[----:B------:R-:W-:Y:S02]  /*2a80*/  USEL UR6, URZ, 0x1, UP0 ;  /* 0x000000013f067887 */ /* 0x000fe40008000000 */
[----:B------:R-:W-:-:S02]  /*2a90*/  USEL UR12, UR12, URZ, UP0 ;  /* 0x0000003f0c0c7287 */ /* 0x000fc40008000000 */
[----:B------:R-:W-:Y:S02]  /*2aa0*/  USEL UR15, UR15, URZ, UP1 ;  /* 0x0000003f0f0f7287 */ /* 0x000fe40008800000 */
[----:B------:R-:W-:Y:S01]  /*2ab0*/  LOP3.LUT R147, R147, UR6, RZ, 0x3c, !PT ;  /* 0x0000000693937c12 */ /* 0x000fe2000f8e3cff */
[----:B------:R-:W-:Y:S01]  /*2ac0*/  UMOV UR6, 0x1 ;  /* 0x0000000100067882 */ /* 0x000fe20000000000 */
[----:B------:R-:W-:Y:S08]  /*2ad0*/  @P0 BRA `(.L_x_29) ;  /* 0xfffffff800000947 */ /* 0x000ff0000383ffff */
.L_x_21:
[----:B------:R-:W-:Y:S01]  /*2ae0*/  UISETP.NE.AND UP0, UPT, UR4, URZ, UPT ;  /* 0x0000003f0400728c */ /* 0x000fe2000bf05270 */
[----:B0-2---:R-:W0:Y:S03]  /*2af0*/  LDC R10, c[0x0][0x28c] ;  /* 0x0000a300ff0a7b82 */ /* 0x005e260000000800 */
[----:B------:R-:W-:-:S06]  /*2b00*/  USEL UR4, URZ, 0x1, !UP0 ;  /* 0x000000013f047887 */ /* 0x000fcc000c000000 */
[----:B------:R-:W-:-:S13]  /*2b10*/  ISETP.NE.AND P0, PT, RZ, UR4, PT ;  /* 0x00000004ff007c0c */ /* 0x000fda000bf05270 */
[----:B------:R-:W-:Y:S05]  /*2b20*/  @!P0 BRA `(.L_x_30) ;  /* 0x0000000400048947 */ /* 0x000fea0003800000 */
[----:B------:R-:W-:Y:S02]  /*2b30*/  WARPGROUP.DEPBAR.LE gsb0, 0x0 ;  /* 0x00008000000079c5 */ /* 0x000fe40000010000 */
[----:B------:R-:W-:Y:S01]  /*2b40*/  FADD R143, R24, R143 ;  /* 0x0000008f188f7221 */ /* 0x000fe20000000000 */
        /* <DEDUP_REMOVED lines=62> */
[----:B------:R-:W-:-:S07]  /*2f30*/  FADD R18, R18, R87 ;  /* 0x0000005712127221 */ /* 0x000fce0000000000 */
.L_x_30:
[----:B0-----:R-:W-:Y:S01]  /*2f40*/  ISETP.GE.AND P0, PT, R10, 0x1, PT ;  /* 0x000000010a00780c */ /* 0x001fe20003f06270 */
[----:B------:R0:W-:Y:S01]  /*2f50*/  SYNCS.ARRIVE.TRANS64.A1T0 RZ, [R145+UR31], RZ ;  /* 0x000000ff91ff79a7 */ /* 0x0001e2000810001f */
[----:B------:R-:W-:-:S11]  /*2f60*/  WARPGROUP.DEPBAR.LE gsb0, 0x0 ;  /* 0x00008000000079c5 */ /* 0x000fd60000010000 */
[----:B------:R-:W-:Y:S05]  /*2f70*/  @!P0 BRA `(.L_x_31) ;  /* 0x0000000000388947 */ /* 0x000fea0003800000 */
[----:B------:R-:W-:-:S06]  /*2f80*/  UISETP.NE.AND UP0, UPT, UR25, 0x3, UPT ;  /* 0x000000031900788c */ /* 0x000fcc000bf05270 */
[----:B------:R-:W-:-:S13]  /*2f90*/  PLOP3.LUT P0, PT, PT, PT, UP0, 0x80, 0x0 ;  /* 0x000000000000781c */ /* 0x000fda0003f0f008 */
[----:B------:R-:W-:Y:S05]  /*2fa0*/  @!P0 BRA `(.L_x_32) ;  /* 0x0000000000048947 */ /* 0x000fea0003800000 */
[----:B------:R-:W-:Y:S01]  /*2fb0*/  BPT.TRAP 0x1 ;  /* 0x000000040000795c */ /* 0x000fe20000300000 */
.L_x_32:
[----:B------:R-:W-:Y:S02]  /*2fc0*/  UIADD3 UR4, UR10, UR9, URZ ;  /* 0x000000090a047290 */ /* 0x000fe4000fffe03f */
[----:B------:R-:W-:Y:S02]  /*2fd0*/  UISETP.GT.U32.AND UP0, UPT, UR13, 0x1, UPT ;  /* 0x000000010d00788c */ /* 0x000fe4000bf04070 */
[----:B------:R-:W-:-:S04]  /*2fe0*/  USHF.L.U32 UR4, UR4, 0x3, URZ ;  /* 0x0000000304047899 */ /* 0x000fc8000800063f */
[----:B------:R-:W-:Y:S01]  /*2ff0*/  ULOP3.LUT UR4, UR4, 0x18, URZ, 0xc0, !UPT ;  /* 0x0000001804047892 */ /* 0x000fe2000f8ec03f */
[----:B------:R-:W-:-:S03]  /*3000*/  PLOP3.LUT P0, PT, PT, PT, UP0, 0x80, 0x0 ;  /* 0x000000000000781c */ /* 0x000fc60003f0f008 */
[----:B------:R-:W-:-:S04]  /*3010*/  UIADD3 UR4, UR8, 0x20, UR4 ;  /* 0x0000002008047890 */ /* 0x000fc8000fffe004 */
[----:B------:R-:W-:-:S09]  /*3020*/  UPRMT UR4, URZ, 0x654, UR4 ;  /* 0x000006543f047896 */ /* 0x000fd20008000004 */
[----:B------:R-:W-:Y:S01]  /*3030*/  SYNCS.ARRIVE.TRANS64.RED.A1T0 RZ, [UR4], RZ ;  /* 0x000000ffffff79a7 */ /* 0x000fe20008100404 */
[----:B------:R-:W-:Y:S05]  /*3040*/  @P0 BRA `(.L_x_31) ;  /* 0x0000000000040947 */ /* 0x000fea0003800000 */
[----:B------:R-:W-:Y:S01]  /*3050*/  BPT.TRAP 0x1 ;  /* 0x000000040000795c */ /* 0x000fe20000300000 */
.L_x_31:
[----:B------:R-:W-:Y:S01]  /*3060*/  SHF.L.U32 R10, R144, 0x1f, RZ ;  /* 0x0000001f900a7819 */ /* 0x000fe200000006ff */
[----:B------:R-:W2:Y:S01]  /*3070*/  LDC R31, c[0x0][0x288] ;  /* 0x0000a200ff1f7b82 */ /* 0x000ea20000000800 */
[----:B------:R-:W-:Y:S02]  /*3080*/  IMAD.SHL.U32 R28, R5, 0x40, RZ ;  /* 0x00000040051c7824 */ /* 0x000fe400078e00ff */
[----:B------:R-:W3:Y:S02]  /*3090*/  SYNCS.PHASECHK.TRANS64.TRYWAIT P0, [R13+URZ+0x8], R10 ;  /* 0x0000080a0d0075a7 */ /* 0x000ee4000800017f */
[----:B---3--:R-:W-:Y:S05]  /*30a0*/  @!P0 BRA `(.L_x_33) ;  /* 0x0000006000248947 */ /* 0x008fea0003800000 */
.L_x_191:
[----:B------:R-:W-:Y:S01]  /*30b0*/  ULDC UR4, c[0x0][0x284] ;  /* 0x0000a10000047ab9 */ /* 0x000fe20000000800 */
[----:B------:R-:W-:Y:S01]  /*30c0*/  IMAD.SHL.U32 R30, R4, 0x80, RZ ;  /* 0x00000080041e7824 */ /* 0x000fe200078e00ff */
[----:B------:R-:W-:-:S04]  /*30d0*/  ISETP.GE.AND P0, PT, R28, UR4, PT ;  /* 0x000000041c007c0c */ /* 0x000fc8000bf06270 */
[----:B--2---:R-:W-:-:S13]  /*30e0*/  ISETP.GE.OR P0, PT, R30, R31, P0 ;  /* 0x0000001f1e00720c */ /* 0x004fda0000706670 */
[----:B------:R-:W-:Y:S05]  /*30f0*/  @P0 BRA `(.L_x_34) ;  /* 0x0000004400e00947 */ /* 0x000fea0003800000 */
[----:B------:R-:W2:Y:S01]  /*3100*/  LDC.64 R32, c[0x0][0x5c8] ;  /* 0x00017200ff207b82 */ /* 0x000ea20000000a00 */
[----:B------:R-:W-:Y:S01]  /*3110*/  IMAD.SHL.U32 R24, R12, 0x2, RZ ;  /* 0x000000020c187824 */ /* 0x000fe200078e00ff */
[----:B------:R-:W-:Y:S01]  /*3120*/  SHF.R.S32.HI R35, RZ, 0x1f, R0 ;  /* 0x0000001fff237819 */ /* 0x000fe20000011400 */
[----:B------:R-:W-:Y:S01]  /*3130*/  ULDC.64 UR4, c[0x0][0x5d0] ;  /* 0x0001740000047ab9 */ /* 0x000fe20000000a00 */
[----:B------:R-:W-:Y:S01]  /*3140*/  SHF.R.S32.HI R34, RZ, 0x1f, R30 ;  /* 0x0000001fff227819 */ /* 0x000fe2000001141e */
[----:B------:R-:W-:Y:S01]  /*3150*/  BSSY B0, `(.L_x_34) ;  /* 0x0000472000007945 */ /* 0x000fe20003800000 */
[--C-:B------:R-:W-:Y:S01]  /*3160*/  SHF.R.S32.HI R25, RZ, 0x1f, R24.reuse ;  /* 0x0000001fff197819 */ /* 0x100fe20000011418 */
[----:B------:R-:W-:Y:S02]  /*3170*/  IMAD R27, R35, UR4, RZ ;  /* 0x00000004231b7c24 */ /* 0x000fe4000f8e02ff */
[----:B---3--:R-:W-:-:S04]  /*3180*/  IMAD.WIDE.U32 R10, R0, UR4, R24 ;  /* 0x00000004000a7c25 */ /* 0x008fc8000f8e0018 */
[----:B------:R-:W-:Y:S01]  /*3190*/  IMAD R29, R0, UR5, R27 ;  /* 0x00000005001d7c24 */ /* 0x000fe2000f8e021b */
[----:B------:R-:W-:Y:S01]  /*31a0*/  IADD3 R10, P0, R30, R10, RZ ;  /* 0x0000000a1e0a7210 */ /* 0x000fe20007f1e0ff */
[----:B------:R-:W-:Y:S01]  /*31b0*/  IMAD.WIDE R26, R5, 0x40, R8 ;  /* 0x00000040051a7825 */ /* 0x000fe200078e0208 */
[----:B------:R-:W-:Y:S02]  /*31c0*/  ULDC.64 UR4, c[0x0][0x5c0] ;  /* 0x0001700000047ab9 */ /* 0x000fe40000000a00 */
[----:B------:R-:W-:Y:S01]  /*31d0*/  IADD3.X R11, R34, R11, R29, P0, !PT ;  /* 0x0000000b220b7210 */ /* 0x000fe200007fe41d */
[----:B------:R-:W-:Y:S02]  /*31e0*/  IMAD R29, R12, -0x2, R31 ;  /* 0xfffffffe0c1d7824 */ /* 0x000fe400078e021f */
[-C--:B--2---:R-:W-:Y:S02]  /*31f0*/  IMAD R4, R27, R32.reuse, RZ ;  /* 0x000000201b047224 */ /* 0x084fe400078e02ff */
[----:B------:R-:W-:-:S04]  /*3200*/  IMAD.WIDE.U32 R10, R26, R32, R10 ;  /* 0x000000201a0a7225 */ /* 0x000fc800078e000a */
[----:B------:R-:W-:Y:S01]  /*3210*/  IMAD R5, R26, R33, R4 ;  /* 0x000000211a057224 */ /* 0x000fe200078e0204 */
[----:B------:R-:W-:Y:S02]  /*3220*/  LEA R4, P0, R32, R10, 0x3 ;  /* 0x0000000a20047211 */ /* 0x000fe400078018ff */
[----:B------:R-:W-:Y:S01]  /*3230*/  IADD3 R10, P1, R10, UR4, RZ ;  /* 0x000000040a0a7c10 */ /* 0x000fe2000ff3e0ff */
[----:B------:R-:W-:Y:S01]  /*3240*/  IMAD.IADD R11, R11, 0x1, R5 ;  /* 0x000000010b0b7824 */ /* 0x000fe200078e0205 */
[----:B------:R-:W-:-:S04]  /*3250*/  IADD3 R4, P2, R4, UR4, RZ ;  /* 0x0000000404047c10 */ /* 0x000fc8000ff5e0ff */
[----:B------:R-:W-:Y:S01]  /*3260*/  LEA.HI.X R5, R32, R11, R33, 0x3, P0 ;  /* 0x0000000b20057211 */ /* 0x000fe200000f1c21 */
[----:B------:R-:W-:Y:S01]  /*3270*/  IMAD.IADD R32, R15, 0x1, -R28 ;  /* 0x000000010f207824 */ /* 0x000fe200078e0a1c */
[----:B-1---5:R-:W-:Y:S01]  /*3280*/  FSETP.NEU.AND P0, PT, R7, RZ, PT ;  /* 0x000000ff0700720b */ /* 0x022fe20003f0d000 */
[----:B------:R-:W-:Y:S01]  /*3290*/  IMAD.IADD R28, R29, 0x1, -R30 ;  /* 0x000000011d1c7824 */ /* 0x000fe200078e0a1e */
[----:B------:R-:W-:Y:S02]  /*32a0*/  IADD3.X R11, R11, UR5, RZ, P1, !PT ;  /* 0x000000050b0b7c10 */ /* 0x000fe40008ffe4ff */
[----:B------:R-:W-:-:S09]  /*32b0*/  IADD3.X R5, R5, UR5, RZ, P2, !PT ;  /* 0x0000000505057c10 */ /* 0x000fd200097fe4ff */
[----:B------:R-:W-:Y:S05]  /*32c0*/  @!P0 BRA `(.L_x_35) ;  /* 0x0000003400608947 */ /* 0x000fea0003800000 */
[----:B------:R-:W-:Y:S01]  /*32d0*/  ULDC.64 UR4, c[0x0][0x5b8] ;  /* 0x00016e0000047ab9 */ /* 0x000fe20000000a00 */
[----:B------:R-:W-:Y:S01]  /*32e0*/  ULDC.64 UR16, c[0x0][0x5a8] ;  /* 0x00016a0000107ab9 */ /* 0x000fe20000000a00 */
[----:B------:R-:W-:Y:S01]  /*32f0*/  IMAD.WIDE.U32 R24, R0, UR4, R24 ;  /* 0x0000000400187c25 */ /* 0x000fe2000f8e0018 */
[----:B------:R-:W-:Y:S03]  /*3300*/  BSSY B1, `(.L_x_36) ;  /* 0x0000010000017945 */ /* 0x000fe60003800000 */
[----:B------:R-:W-:Y:S01]  /*3310*/  IMAD R29, R35, UR4, RZ ;  /* 0x00000004231d7c24 */ /* 0x000fe2000f8e02ff */
[----:B------:R-:W-:-:S03]  /*3320*/  IADD3 R30, P0, R30, R24, RZ ;  /* 0x000000181e1e7210 */ /* 0x000fc60007f1e0ff */
[----:B------:R-:W-:Y:S01]  /*3330*/  IMAD R29, R0, UR5, R29 ;  /* 0x00000005001d7c24 */ /* 0x000fe2000f8e021d */
[----:B------:R-:W-:Y:S01]  /*3340*/  ULDC.64 UR4, c[0x0][0x5b0] ;  /* 0x00016c0000047ab9 */ /* 0x000fe20000000a00 */
[----:B------:R-:W-:-:S03]  /*3350*/  PRMT R0, RZ, 0x7610, R0 ;  /* 0x00007610ff007816 */ /* 0x000fc60000000000 */
[----:B------:R-:W-:Y:S01]  /*3360*/  IADD3.X R31, R34, R25, R29, P0, !PT ;  /* 0x00000019221f7210 */ /* 0x000fe200007fe41d */
[----:B------:R-:W-:Y:S01]  /*3370*/  IMAD R29, R27, UR4, RZ ;  /* 0x000000041b1d7c24 */ /* 0x000fe2000f8e02ff */
[----:B------:R-:W-:Y:S01]  /*3380*/  ISETP.GE.AND P0, PT, R32, 0x1, PT ;  /* 0x000000012000780c */ /* 0x000fe20003f06270 */
[----:B------:R-:W-:-:S03]  /*3390*/  IMAD.WIDE.U32 R24, R26, UR4, R30 ;  /* 0x000000041a187c25 */ /* 0x000fc6000f8e001e */
[----:B------:R-:W-:Y:S01]  /*33a0*/  ISETP.LT.OR P2, PT, R28, 0x1, !P0 ;  /* 0x000000011c00780c */ /* 0x000fe20004741670 */
[----:B------:R-:W-:Y:S01]  /*33b0*/  IMAD R29, R26, UR5, R29 ;  /* 0x000000051a1d7c24 */ /* 0x000fe2000f8e021d */
[----:B------:R-:W-:-:S04]  /*33c0*/  IADD3 R24, P1, R24, UR16, RZ ;  /* 0x0000001018187c10 */ /* 0x000fc8000ff3e0ff */
[----:B------:R-:W-:-:S07]  /*33d0*/  IADD3.X R25, R25, UR17, R29, P1, !PT ;  /* 0x0000001119197c10 */ /* 0x000fce0008ffe41d */
[----:B------:R-:W-:Y:S05]  /*33e0*/  @P2 BRA `(.L_x_37) ;  /* 0x0000000000042947 */ /* 0x000fea0003800000 */
[----:B------:R1:W5:Y:S02]  /*33f0*/  LDG.E.U8 R0, desc[UR22][R24.64] ;  /* 0x0000001618007981 */ /* 0x000364000c1e1100 */
.L_x_37:
[----:B------:R-:W-:Y:S05]  /*3400*/  BSYNC B1 ;  /* 0x0000000000017941 */ /* 0x000fea0003800000 */
.L_x_36:
[----:B-----5:R-:W-:Y:S01]  /*3410*/  LOP3.LUT R0, R0, 0xff, RZ, 0xc0, !PT ;  /* 0x000000ff00007812 */ /* 0x020fe200078ec0ff */
[----:B------:R-:W-:Y:S01]  /*3420*/  BSSY B1, `(.L_x_38) ;  /* 0x000000b000017945 */ /* 0x000fe20003800000 */
[----:B------:R-:W-:Y:S02]  /*3430*/  ISETP.LT.OR P3, PT, R28, 0x2, !P0 ;  /* 0x000000021c00780c */ /* 0x000fe40004761670 */
[----:B------:R-:W-:-:S05]  /*3440*/  F2FP.F16.E5M2.UNPACK_B R0, R0 ;  /* 0x00000000ff00723e */ /* 0x000fca00020004ff */
[----:B------:R-:W-:-:S05]  /*3450*/  HADD2.F32 R0, -RZ, R0.H0_H0 ;  /* 0x20000000ff007230 */ /* 0x000fca0000004100 */
[----:B------:R-:W-:-:S04]  /*3460*/  FMUL R0, R0, R7 ;  /* 0x0000000700007220 */ /* 0x000fc80000400000 */
[----:B------:R-:W-:-:S05]  /*3470*/  FFMA R0, R143, R6, R0 ;  /* 0x000000068f007223 */ /* 0x000fca0000000000 */
[----:B------:R-:W-:Y:S02]  /*3480*/  F2FP.SATFINITE.E5M2.F32.PACK_AB_MERGE_C R29, RZ, R0, RZ ;  /* 0x00000000ff1d723e */ /* 0x000fe400048060ff */
[----:B------:R-:W-:-:S03]  /*3490*/  PRMT R0, RZ, 0x7610, R0 ;  /* 0x00007610ff007816 */ /* 0x000fc60000000000 */
[----:B------:R2:W-:Y:S01]  /*34a0*/  @!P2 STG.E.U8 desc[UR22][R10.64], R29 ;  /* 0x0000001d0a00a986 */ /* 0x0005e2000c101116 */
[----:B------:R-:W-:Y:S05]  /*34b0*/  @P3 BRA `(.L_x_39) ;  /* 0x0000000000043947 */ /* 0x000fea0003800000 */
[----:B------:R3:W5:Y:S02]  /*34c0*/  LDG.E.U8 R0, desc[UR22][R24.64+0x1] ;  /* 0x0000011618007981 */ /* 0x000764000c1e1100 */
.L_x_39:
[----:B------:R-:W-:Y:S05]  /*34d0*/  BSYNC B1 ;  /* 0x0000000000017941 */ /* 0x000fea0003800000 */
.L_x_38:
[----:B-----5:R-:W-:Y:S01]  /*34e0*/  LOP3.LUT R0, R0, 0xff, RZ, 0xc0, !PT ;  /* 0x000000ff00007812 */ /* 0x020fe200078ec0ff */
[----:B------:R-:W-:Y:S01]  /*34f0*/  BSSY B1, `(.L_x_40) ;  /* 0x0000013000017945 */ /* 0x000fe20003800000 */
[----:B--2---:R-:W-:Y:S02]  /*3500*/  IADD3 R29, P1, R26, 0x8, RZ ;  /* 0x000000081a1d7810 */ /* 0x004fe40007f3e0ff */
[----:B------:R-:W-:-:S03]  /*3510*/  F2FP.F16.E5M2.UNPACK_B R0, R0 ;  /* 0x00000000ff00723e */ /* 0x000fc600020004ff */
[----:B------:R-:W-:Y:S01]  /*3520*/  IMAD.X R26, RZ, RZ, R27, P1 ;  /* 0x000000ffff1a7224 */ /* 0x000fe200008e061b */
[----:B------:R-:W-:Y:S01]  /*3530*/  ISETP.GE.AND P1, PT, R32, 0x9, PT ;  /* 0x000000092000780c */ /* 0x000fe20003f26270 */
[----:B------:R-:W-:Y:S02]  /*3540*/  HADD2.F32 R0, -RZ, R0.H0_H0 ;  /* 0x20000000ff007230 */ /* 0x000fe40000004100 */
[----:B------:R-:W-:Y:S01]  /*3550*/  IMAD R26, R26, UR4, RZ ;  /* 0x000000041a1a7c24 */ /* 0x000fe2000f8e02ff */
[----:B------:R-:W-:Y:S01]  /*3560*/  ISETP.LT.OR P4, PT, R28, 0x1, !P1 ;  /* 0x000000011c00780c */ /* 0x000fe20004f81670 */
[----:B------:R-:W-:-:S04]  /*3570*/  IMAD.WIDE.U32 R30, R29, UR4, R30 ;  /* 0x000000041d1e7c25 */ /* 0x000fc8000f8e001e */
[----:B------:R-:W-:Y:S01]  /*3580*/  FMUL R27, R0, R7 ;  /* 0x00000007001b7220 */ /* 0x000fe20000400000 */
[----:B------:R-:W-:Y:S01]  /*3590*/  PRMT R0, RZ, 0x7610, R0 ;  /* 0x00007610ff007816 */ /* 0x000fe20000000000 */
[----:B------:R-:W-:Y:S02]  /*35a0*/  IMAD R29, R29, UR5, R26 ;  /* 0x000000051d1d7c24 */ /* 0x000fe4000f8e021a */
[----:B------:R-:W-:Y:S01]  /*35b0*/  FFMA R27, R142, R6, R27 ;  /* 0x000000068e1b7223 */ /* 0x000fe2000000001b */
[----:B------:R-:W-:-:S04]  /*35c0*/  IADD3 R26, P2, R30, UR16, RZ ;  /* 0x000000101e1a7c10 */ /* 0x000fc8000ff5e0ff */
[----:B------:R-:W-:Y:S02]  /*35d0*/  F2FP.SATFINITE.E5M2.F32.PACK_AB_MERGE_C R33, RZ, R27, RZ ;  /* 0x0000001bff21723e */ /* 0x000fe400048060ff */
[----:B------:R-:W-:-:S03]  /*35e0*/  IADD3.X R27, R31, UR17, R29, P2, !PT ;  /* 0x000000111f1b7c10 */ /* 0x000fc600097fe41d */
[----:B------:R2:W-:Y:S01]  /*35f0*/  @!P3 STG.E.U8 desc[UR22][R10.64+0x1], R33 ;  /* 0x000001210a00b986 */ /* 0x0005e2000c101116 */
[----:B------:R-:W-:Y:S05]  /*3600*/  @P4 BRA `(.L_x_41) ;  /* 0x0000000000044947 */ /* 0x000fea0003800000 */
[----:B------:R4:W5:Y:S02]  /*3610*/  LDG.E.U8 R0, desc[UR22][R26.64] ;  /* 0x000000161a007981 */ /* 0x000964000c1e1100 */
.L_x_41:
[----:B------:R-:W-:Y:S05]  /*3620*/  BSYNC B1 ;  /* 0x0000000000017941 */ /* 0x000fea0003800000 */
.L_x_40:
        /* <DEDUP_REMOVED lines=12> */
.L_x_43:
[----:B------:R-:W-:Y:S05]  /*36f0*/  BSYNC B1 ;  /* 0x0000000000017941 */ /* 0x000fea0003800000 */
.L_x_42:
[----:B-----5:R-:W-:Y:S01]  /*3700*/  LOP3.LUT R0, R0, 0xff, RZ, 0xc0, !PT ;  /* 0x000000ff00007812 */ /* 0x020fe200078ec0ff */
[----:B------:R-:W-:Y:S01]  /*3710*/  BSSY B1, `(.L_x_44) ;  /* 0x000000b000017945 */ /* 0x000fe20003800000 */
[----:B------:R-:W-:Y:S02]  /*3720*/  ISETP.LT.OR P3, PT, R28, 0x9, !P0 ;  /* 0x000000091c00780c */ /* 0x000fe40004761670 */
[----:B------:R-:W-:-:S05]  /*3730*/  F2FP.F16.E5M2.UNPACK_B R0, R0 ;  /* 0x00000000ff00723e */ /* 0x000fca00020004ff */
[----:B------:R-:W-:-:S05]  /*3740*/  HADD2.F32 R0, -RZ, R0.H0_H0 ;  /* 0x20000000ff007230 */ /* 0x000fca0000004100 */
[----:B0-----:R-:W-:Y:S01]  /*3750*/  FMUL R29, R0, R7 ;  /* 0x00000007001d7220 */ /* 0x001fe20000400000 */
[----:B------:R-:W-:-:S03]  /*3760*/  PRMT R0, RZ, 0x7610, R0 ;  /* 0x00007610ff007816 */ /* 0x000fc60000000000 */
[----:B------:R-:W-:-:S05]  /*3770*/  FFMA R29, R140, R6, R29 ;  /* 0x000000068c1d7223 */ /* 0x000fca000000001d */
[----:B------:R-:W-:-:S05]  /*3780*/  F2FP.SATFINITE.E5M2.F32.PACK_AB_MERGE_C R29, RZ, R29, RZ ;  /* 0x0000001dff1d723e */ /* 0x000fca00048060ff */
[----:B------:R0:W-:Y:S01]  /*3790*/  @!P2 STG.E.U8 desc[UR22][R4.64+0x1], R29 ;  /* 0x0000011d0400a986 */ /* 0x0001e2000c101116 */
[----:B------:R-:W-:Y:S05]  /*37a0*/  @P3 BRA `(.L_x_45) ;  /* 0x0000000000043947 */ /* 0x000fea0003800000 */
[----:B------:R0:W5:Y:S02]  /*37b0*/  LDG.E.U8 R0, desc[UR22][R24.64+0x8] ;  /* 0x0000081618007981 */ /* 0x000164000c1e1100 */
.L_x_45:
[----:B------:R-:W-:Y:S05]  /*37c0*/  BSYNC B1 ;  /* 0x0000000000017941 */ /* 0x000fea0003800000 */
.L_x_44:
[----:B-----5:R-:W-:Y:S01]  /*37d0*/  LOP3.LUT R0, R0, 0xff, RZ, 0xc0, !PT ;  /* 0x000000ff00007812 */ /* 0x020fe200078ec0ff */
[----:B------:R-:W-:Y:S01]  /*37e0*/  BSSY B1, `(.L_x_46) ;  /* 0x000000b000017945 */ /* 0x000fe20003800000 */
[----:B------:R-:W-:Y:S02]  /*37f0*/  ISETP.LT.OR P2, PT, R28, 0xa, !P0 ;  /* 0x0000000a1c00780c */ /* 0x000fe40004741670 */
[----:B------:R-:W-:-:S05]  /*3800*/  F2FP.F16.E5M2.UNPACK_B R0, R0 ;  /* 0x00000000ff00723e */ /* 0x000fca00020004ff */
[----:B------:R-:W-:-:S05]  /*3810*/  HADD2.F32 R0, -RZ, R0.H0_H0 ;  /* 0x20000000ff007230 */ /* 0x000fca0000004100 */
[----:B------:R-:W-:-:S04]  /*3820*/  FMUL R0, R0, R7 ;  /* 0x0000000700007220 */ /* 0x000fc80000400000 */
[----:B------:R-:W-:-:S05]  /*3830*/  FFMA R0, R139, R6, R0 ;  /* 0x000000068b007223 */ /* 0x000fca0000000000 */
[----:B0-----:R-:W-:Y:S02]  /*3840*/  F2FP.SATFINITE.E5M2.F32.PACK_AB_MERGE_C R29, RZ, R0, RZ ;  /* 0x00000000ff1d723e */ /* 0x001fe400048060ff */
[----:B------:R-:W-:-:S03]  /*3850*/  PRMT R0, RZ, 0x7610, R0 ;  /* 0x00007610ff007816 */ /* 0x000fc60000000000 */
[----:B------:R0:W-:Y:S01]  /*3860*/  @!P3 STG.E.U8 desc[UR22][R10.64+0x8], R29 ;  /* 0x0000081d0a00b986 */ /* 0x0001e2000c101116 */
[----:B------:R-:W-:Y:S05]  /*3870*/  @P2 BRA `(.L_x_47) ;  /* 0x0000000000042947 */ /* 0x000fea0003800000 */
[----:B------:R0:W5:Y:S02]  /*3880*/  LDG.E.U8 R0, desc[UR22][R24.64+0x9] ;  /* 0x0000091618007981 */ /* 0x000164000c1e1100 */
.L_x_47:
[----:B------:R-:W-:Y:S05]  /*3890*/  BSYNC B1 ;  /* 0x0000000000017941 */ /* 0x000fea0003800000 */
.L_x_46:
        /* <DEDUP_REMOVED lines=12> */
.L_x_49:
[----:B------:R-:W-:Y:S05]  /*3960*/  BSYNC B1 ;  /* 0x0000000000017941 */ /* 0x000fea0003800000 */
.L_x_48:
        /* <DEDUP_REMOVED lines=12> */
.L_x_51:
[----:B------:R-:W-:Y:S05]  /*3a30*/  BSYNC B1 ;  /* 0x0000000000017941 */ /* 0x000fea0003800000 */
.L_x_50:
        /* <DEDUP_REMOVED lines=12> */
.L_x_53:
[----:B------:R-:W-:Y:S05]  /*3b00*/  BSYNC B1 ;  /* 0x0000000000017941 */ /* 0x000fea0003800000 */
.L_x_52:
        /* <DEDUP_REMOVED lines=12> */
.L_x_55:
[----:B------:R-:W-:Y:S05]  /*3bd0*/  BSYNC B1 ;  /* 0x0000000000017941 */ /* 0x000fea0003800000 */
.L_x_54:
        /* <DEDUP_REMOVED lines=12> */
.L_x_57:
[----:B------:R-:W-:Y:S05]  /*3ca0*/  BSYNC B1 ;  /* 0x0000000000017941 */ /* 0x000fea0003800000 */
.L_x_56:
        /* <DEDUP_REMOVED lines=12> */
.L_x_59:
[----:B------:R-:W-:Y:S05]  /*3d70*/  BSYNC B1 ;  /* 0x0000000000017941 */ /* 0x000fea0003800000 */
.L_x_58:
        /* <DEDUP_REMOVED lines=12> */
.L_x_61:
[----:B------:R-:W-:Y:S05]  /*3e40*/  BSYNC B1 ;  /* 0x0000000000017941 */ /* 0x000fea0003800000 */
.L_x_60:
        /* <DEDUP_REMOVED lines=12> */
.L_x_63:
[----:B------:R-:W-:Y:S05]  /*3f10*/  BSYNC B1 ;  /* 0x0000000000017941 */ /* 0x000fea0003800000 */
.L_x_62:
        /* <DEDUP_REMOVED lines=12> */
.L_x_65:
[----:B------:R-:W-:Y:S05]  /*3fe0*/  BSYNC B1 ;  /* 0x0000000000017941 */ /* 0x000fea0003800000 */
.L_x_64:
        /* <DEDUP_REMOVED lines=12> */
.L_x_67:
[----:B------:R-:W-:Y:S05]  /*40b0*/  BSYNC B1 ;  /* 0x0000000000017941 */ /* 0x000fea0003800000 */
.L_x_66:
        /* <DEDUP_REMOVED lines=12> */
.L_x_69:
[----:B------:R-:W-:Y:S05]  /*4180*/  BSYNC B1 ;  /* 0x0000000000017941 */ /* 0x000fea0003800000 */
.L_x_68:
        /* <DEDUP_REMOVED lines=12> */
.L_x_71:
[----:B------:R-:W-:Y:S05]  /*4250*/  BSYNC B1 ;  /* 0x0000000000017941 */ /* 0x000fea0003800000 */
.L_x_70:
        /* <DEDUP_REMOVED lines=12> */
.L_x_73:
[----:B------:R-:W-:Y:S05]  /*4320*/  BSYNC B1 ;  /* 0x0000000000017941 */ /* 0x000fea0003800000 */
.L_x_72:
        /* <DEDUP_REMOVED lines=12> */
.L_x_75:
[----:B------:R-:W-:Y:S05]  /*43f0*/  BSYNC B1 ;  /* 0x0000000000017941 */ /* 0x000fea0003800000 */
.L_x_74:
        /* <DEDUP_REMOVED lines=12> */
.L_x_77:
[----:B------:R-:W-:Y:S05]  /*44c0*/  BSYNC B1 ;  /* 0x0000000000017941 */ /* 0x000fea0003800000 */
.L_x_76:
        /* <DEDUP_REMOVED lines=12> */
.L_x_79:
[----:B------:R-:W-:Y:S05]  /*4590*/  BSYNC B1 ;  /* 0x0000000000017941 */ /* 0x000fea0003800000 */
.L_x_78:
        /* <DEDUP_REMOVED lines=12> */
.L_x_81:
[----:B------:R-:W-:Y:S05]  /*4660*/  BSYNC B1 ;  /* 0x0000000000017941 */ /* 0x000fea0003800000 */
.L_x_80:
        /* <DEDUP_REMOVED lines=12> */
.L_x_83:
[----:B------:R-:W-:Y:S05]  /*4730*/  BSYNC B1 ;  /* 0x0000000000017941 */ /* 0x000fea0003800000 */
.L_x_82:
        /* <DEDUP_REMOVED lines=12> */
.L_x_85:
[----:B------:R-:W-:Y:S05]  /*4800*/  BSYNC B1 ;  /* 0x0000000000017941 */ /* 0x000fea0003800000 */
.L_x_84:
        /* <DEDUP_REMOVED lines=12> */
.L_x_87:
[----:B------:R-:W-:Y:S05]  /*48d0*/  BSYNC B1 ;  /* 0x0000000000017941 */ /* 0x000fea0003800000 */
.L_x_86:
        /* <DEDUP_REMOVED lines=12> */
.L_x_89:
[----:B------:R-:W-:Y:S05]  /*49a0*/  BSYNC B1 ;  /* 0x0000000000017941 */ /* 0x000fea0003800000 */
.L_x_88:
        /* <DEDUP_REMOVED lines=12> */
.L_x_91:
[----:B------:R-:W-:Y:S05]  /*4a70*/  BSYNC B1 ;  /* 0x0000000000017941 */ /* 0x000fea0003800000 */
.L_x_90:
        /* <DEDUP_REMOVED lines=12> */
.L_x_93:
[----:B------:R-:W-:Y:S05]  /*4b40*/  BSYNC B1 ;  /* 0x0000000000017941 */ /* 0x000fea0003800000 */
.L_x_92:
        /* <DEDUP_REMOVED lines=12> */
.L_x_95:
[----:B------:R-:W-:Y:S05]  /*4c10*/  BSYNC B1 ;  /* 0x0000000000017941 */ /* 0x000fea0003800000 */
.L_x_94:
        /* <DEDUP_REMOVED lines=12> */
.L_x_97:
[----:B------:R-:W-:Y:S05]  /*4ce0*/  BSYNC B1 ;  /* 0x0000000000017941 */ /* 0x000fea0003800000 */
.L_x_96:
        /* <DEDUP_REMOVED lines=12> */
.L_x_99:
[----:B------:R-:W-:Y:S05]  /*4db0*/  BSYNC B1 ;  /* 0x0000000000017941 */ /* 0x000fea0003800000 */
.L_x_98:
        /* <DEDUP_REMOVED lines=12> */
.L_x_101:
[----:B------:R-:W-:Y:S05]  /*4e80*/  BSYNC B1 ;  /* 0x0000000000017941 */ /* 0x000fea0003800000 */
.L_x_100:
        /* <DEDUP_REMOVED lines=12> */
.L_x_103:
[----:B------:R-:W-:Y:S05]  /*4f50*/  BSYNC B1 ;  /* 0x0000000000017941 */ /* 0x000fea0003800000 */
.L_x_102:
        /* <DEDUP_REMOVED lines=12> */
.L_x_105:
[----:B------:R-:W-:Y:S05]  /*5020*/  BSYNC B1 ;  /* 0x0000000000017941 */ /* 0x000fea0003800000 */
.L_x_104:
        /* <DEDUP_REMOVED lines=12> */
.L_x_107:
[----:B------:R-:W-:Y:S05]  /*50f0*/  BSYNC B1 ;  /* 0x0000000000017941 */ /* 0x000fea0003800000 */
.L_x_106:
        /* <DEDUP_REMOVED lines=12> */
.L_x_109:
[----:B------:R-:W-:Y:S05]  /*51c0*/  BSYNC B1 ;  /* 0x0000000000017941 */ /* 0x000fea0003800000 */
.L_x_108:
        /* <DEDUP_REMOVED lines=12> */
.L_x_111:
[----:B------:R-:W-:Y:S05]  /*5290*/  BSYNC B1 ;  /* 0x0000000000017941 */ /* 0x000fea0003800000 */
.L_x_110:
        /* <DEDUP_REMOVED lines=12> */
.L_x_113:
[----:B------:R-:W-:Y:S05]  /*5360*/  BSYNC B1 ;  /* 0x0000000000017941 */ /* 0x000fea0003800000 */
.L_x_112:
        /* <DEDUP_REMOVED lines=12> */
.L_x_115:
[----:B------:R-:W-:Y:S05]  /*5430*/  BSYNC B1 ;  /* 0x0000000000017941 */ /* 0x000fea0003800000 */
.L_x_114:
        /* <DEDUP_REMOVED lines=12> */
.L_x_117:
[----:B------:R-:W-:Y:S05]  /*5500*/  BSYNC B1 ;  /* 0x0000000000017941 */ /* 0x000fea0003800000 */
.L_x_116:
        /* <DEDUP_REMOVED lines=12> */
.L_x_119:
[----:B------:R-:W-:Y:S05]  /*55d0*/  BSYNC B1 ;  /* 0x0000000000017941 */ /* 0x000fea0003800000 */
.L_x_118:
        /* <DEDUP_REMOVED lines=12> */
.L_x_121:
[----:B------:R-:W-:Y:S05]  /*56a0*/  BSYNC B1 ;  /* 0x0000000000017941 */ /* 0x000fea0003800000 */
.L_x_120:
        /* <DEDUP_REMOVED lines=12> */
.L_x_123:
[----:B------:R-:W-:Y:S05]  /*5770*/  BSYNC B1 ;  /* 0x0000000000017941 */ /* 0x000fea0003800000 */
.L_x_122:
        /* <DEDUP_REMOVED lines=12> */
.L_x_125:
[----:B------:R-:W-:Y:S05]  /*5840*/  BSYNC B1 ;  /* 0x0000000000017941 */ /* 0x000fea0003800000 */
.L_x_124:
        /* <DEDUP_REMOVED lines=12> */
.L_x_127:
[----:B------:R-:W-:Y:S05]  /*5910*/  BSYNC B1 ;  /* 0x0000000000017941 */ /* 0x000fea0003800000 */
.L_x_126:
        /* <DEDUP_REMOVED lines=12> */
.L_x_129:
[----:B------:R-:W-:Y:S05]  /*59e0*/  BSYNC B1 ;  /* 0x0000000000017941 */ /* 0x000fea0003800000 */
.L_x_128:
        /* <DEDUP_REMOVED lines=12> */
.L_x_131:
[----:B------:R-:W-:Y:S05]  /*5ab0*/  BSYNC B1 ;  /* 0x0000000000017941 */ /* 0x000fea0003800000 */
.L_x_130:
        /* <DEDUP_REMOVED lines=12> */
.L_x_133:
[----:B------:R-:W-:Y:S05]  /*5b80*/  BSYNC B1 ;  /* 0x0000000000017941 */ /* 0x000fea0003800000 */
.L_x_132:
        /* <DEDUP_REMOVED lines=12> */
.L_x_135:
[----:B------:R-:W-:Y:S05]  /*5c50*/  BSYNC B1 ;  /* 0x0000000000017941 */ /* 0x000fea0003800000 */
.L_x_134:
        /* <DEDUP_REMOVED lines=12> */
.L_x_137:
[----:B------:R-:W-:Y:S05]  /*5d20*/  BSYNC B1 ;  /* 0x0000000000017941 */ /* 0x000fea0003800000 */
.L_x_136:
        /* <DEDUP_REMOVED lines=12> */
.L_x_139:
[----:B------:R-:W-:Y:S05]  /*5df0*/  BSYNC B1 ;  /* 0x0000000000017941 */ /* 0x000fea0003800000 */
.L_x_138:
        /* <DEDUP_REMOVED lines=12> */
.L_x_141:
[----:B------:R-:W-:Y:S05]  /*5ec0*/  BSYNC B1 ;  /* 0x0000000000017941 */ /* 0x000fea0003800000 */
.L_x_140:
        /* <DEDUP_REMOVED lines=12> */
.L_x_143:
[----:B------:R-:W-:Y:S05]  /*5f90*/  BSYNC B1 ;  /* 0x0000000000017941 */ /* 0x000fea0003800000 */
.L_x_142:
        /* <DEDUP_REMOVED lines=12> */
.L_x_145:
[----:B------:R-:W-:Y:S05]  /*6060*/  BSYNC B1 ;  /* 0x0000000000017941 */ /* 0x000fea0003800000 */
.L_x_144:
        /* <DEDUP_REMOVED lines=12> */
.L_x_147:
[----:B------:R-:W-:Y:S05]  /*6130*/  BSYNC B1 ;  /* 0x0000000000017941 */ /* 0x000fea0003800000 */
.L_x_146:
        /* <DEDUP_REMOVED lines=12> */
.L_x_149:
[----:B------:R-:W-:Y:S05]  /*6200*/  BSYNC B1 ;  /* 0x0000000000017941 */ /* 0x000fea0003800000 */
.L_x_148:
        /* <DEDUP_REMOVED lines=12> */
.L_x_151:
[----:B------:R-:W-:Y:S05]  /*62d0*/  BSYNC B1 ;  /* 0x0000000000017941 */ /* 0x000fea0003800000 */
.L_x_150:
        /* <DEDUP_REMOVED lines=12> */
.L_x_153:
[----:B------:R-:W-:Y:S05]  /*63a0*/  BSYNC B1 ;  /* 0x0000000000017941 */ /* 0x000fea0003800000 */
.L_x_152:
        /* <DEDUP_REMOVED lines=12> */
.L_x_155:
[----:B------:R-:W-:Y:S05]  /*6470*/  BSYNC B1 ;  /* 0x0000000000017941 */ /* 0x000fea0003800000 */
.L_x_154:
        /* <DEDUP_REMOVED lines=12> */
.L_x_157:
[----:B------:R-:W-:Y:S05]  /*6540*/  BSYNC B1 ;  /* 0x0000000000017941 */ /* 0x000fea0003800000 */
.L_x_156:
        /* <DEDUP_REMOVED lines=12> */
.L_x_159:
[----:B------:R-:W-:Y:S05]  /*6610*/  BSYNC B1 ;  /* 0x0000000000017941 */ /* 0x000fea0003800000 */
.L_x_158:
        /* <DEDUP_REMOVED lines=12> */
.L_x_161:
[----:B------:R-:W-:Y:S05]  /*66e0*/  BSYNC B1 ;  /* 0x0000000000017941 */ /* 0x000fea0003800000 */
.L_x_160:
[----:B-----5:R-:W-:Y:S01]  /*66f0*/  LOP3.LUT R0, R0, 0xff, RZ, 0xc0, !PT ;  /* 0x000000ff00007812 */ /* 0x020fe200078ec0ff */
[----:B------:R-:W-:Y:S01]  /*6700*/  BSSY B1, `(.L_x_162) ;  /* 0x000000b000017945 */ /* 0x000fe20003800000 */
[----:B------:R-:W-:Y:S02]  /*6710*/  ISETP.LT.OR P1, PT, R28, 0x7a, !P1 ;  /* 0x0000007a1c00780c */ /* 0x000fe40004f21670 */
[----:B------:R-:W-:-:S05]  /*6720*/  F2FP.F16.E5M2.UNPACK_B R0, R0 ;  /* 0x00000000ff00723e */ /* 0x000fca00020004ff */
[----:B------:R-:W-:-:S05]  /*6730*/  HADD2.F32 R0, -RZ, R0.H0_H0 ;  /* 0x20000000ff007230 */ /* 0x000fca0000004100 */
[----:B------:R-:W-:-:S04]  /*6740*/  FMUL R0, R0, R7 ;  /* 0x0000000700007220 */ /* 0x000fc80000400000 */
[----:B------:R-:W-:-:S05]  /*6750*/  FFMA R0, R19, R6, R0 ;  /* 0x0000000613007223 */ /* 0x000fca0000000000 */
[----:B0-2---:R-:W-:Y:S02]  /*6760*/  F2FP.SATFINITE.E5M2.F32.PACK_AB_MERGE_C R11, RZ, R0, RZ ;  /* 0x00000000ff0b723e */ /* 0x005fe400048060ff */
[----:B------:R-:W-:-:S03]  /*6770*/  PRMT R0, RZ, 0x7610, R0 ;  /* 0x00007610ff007816 */ /* 0x000fc60000000000 */
[----:B------:R0:W-:Y:S01]  /*6780*/  @!P2 STG.E.U8 desc[UR22][R4.64+0x78], R11 ;  /* 0x0000780b0400a986 */ /* 0x0001e2000c101116 */
[----:B------:R-:W-:Y:S05]  /*6790*/  @P1 BRA `(.L_x_163) ;  /* 0x0000000000041947 */ /* 0x000fea0003800000 */
[----:B------:R2:W5:Y:S02]  /*67a0*/  LDG.E.U8 R0, desc[UR22][R26.64+0x79] ;  /* 0x000079161a007981 */ /* 0x000564000c1e1100 */
.L_x_163:
[----:B------:R-:W-:Y:S05]  /*67b0*/  BSYNC B1 ;  /* 0x0000000000017941 */ /* 0x000fea0003800000 */
.L_x_162:
[----:B------:R-:W-:Y:S05]  /*67c0*/  @P1 BRA `(.L_x_164) ;  /* 0x0000001000281947 */ /* 0x000fea0003800000 */
[----:B-----5:R-:W-:-:S04]  /*67d0*/  LOP3.LUT R0, R0, 0xff, RZ, 0xc0, !PT ;  /* 0x000000ff00007812 */ /* 0x020fc800078ec0ff */
[----:B------:R-:W-:-:S05]  /*67e0*/  F2FP.F16.E5M2.UNPACK_B R0, R0 ;  /* 0x00000000ff00723e */ /* 0x000fca00020004ff */
[----:B------:R-:W-:-:S05]  /*67f0*/  HADD2.F32 R0, -RZ, R0.H0_H0 ;  /* 0x20000000ff007230 */ /* 0x000fca0000004100 */
[----:B0-----:R-:W-:-:S04]  /*6800*/  FMUL R11, R0, R7 ;  /* 0x00000007000b7220 */ /* 0x001fc80000400000 */
[----:B------:R-:W-:-:S05]  /*6810*/  FFMA R11, R18, R6, R11 ;  /* 0x00000006120b7223 */ /* 0x000fca000000000b */
[----:B------:R-:W-:-:S05]  /*6820*/  F2FP.SATFINITE.E5M2.F32.PACK_AB_MERGE_C R11, RZ, R11, RZ ;  /* 0x0000000bff0b723e */ /* 0x000fca00048060ff */
[----:B------:R0:W-:Y:S01]  /*6830*/  STG.E.U8 desc[UR22][R4.64+0x79], R11 ;  /* 0x0000790b04007986 */ /* 0x0001e2000c101116 */
[----:B------:R-:W-:Y:S05]  /*6840*/  BRA `(.L_x_164) ;  /* 0x0000001000087947 */ /* 0x000fea0003800000 */
.L_x_35:
[C---:B------:R-:W-:Y:S01]  /*6850*/  ISETP.GE.AND P1, PT, R32.reuse, 0x1, PT ;  /* 0x000000012000780c */ /* 0x040fe20003f26270 */
[-C--:B------:R-:W-:Y:S01]  /*6860*/  FMUL R143, R143, R6.reuse ;  /* 0x000000068f8f7220 */ /* 0x080fe20000400000 */
[----:B------:R-:W-:Y:S01]  /*6870*/  ISETP.GE.AND P0, PT, R32, 0x9, PT ;  /* 0x000000092000780c */ /* 0x000fe20003f06270 */
[-C--:B------:R-:W-:Y:S01]  /*6880*/  FMUL R142, R142, R6.reuse ;  /* 0x000000068e8e7220 */ /* 0x080fe20000400000 */
[C---:B------:R-:W-:Y:S01]  /*6890*/  ISETP.LT.OR P2, PT, R28.reuse, 0x1, !P1 ;  /* 0x000000011c00780c */ /* 0x040fe20004f41670 */
[-C--:B------:R-:W-:Y:S01]  /*68a0*/  FMUL R141, R141, R6.reuse ;  /* 0x000000068d8d7220 */ /* 0x080fe20000400000 */
[----:B------:R-:W-:Y:S01]  /*68b0*/  ISETP.LT.OR P3, PT, R28, 0x2, !P1 ;  /* 0x000000021c00780c */ /* 0x000fe20004f61670 */
[-C--:B------:R-:W-:Y:S01]  /*68c0*/  FMUL R140, R140, R6.reuse ;  /* 0x000000068c8c7220 */ /* 0x080fe20000400000 */
[----:B------:R-:W-:Y:S01]  /*68d0*/  ISETP.LT.OR P4, PT, R28, 0x1, !P0 ;  /* 0x000000011c00780c */ /* 0x000fe20004781670 */
[-C--:B------:R-:W-:Y:S01]  /*68e0*/  FMUL R139, R139, R6.reuse ;  /* 0x000000068b8b7220 */ /* 0x080fe20000400000 */
[----:B------:R-:W-:Y:S01]  /*68f0*/  F2FP.SATFINITE.E5M2.F32.PACK_AB_MERGE_C R143, RZ, R143, RZ ;  /* 0x0000008fff8f723e */ /* 0x000fe200048060ff */
[----:B------:R-:W-:Y:S01]  /*6900*/  FMUL R138, R138, R6 ;  /* 0x000000068a8a7220 */ /* 0x000fe20000400000 */
[----:B------:R-:W-:Y:S01]  /*6910*/  F2FP.SATFINITE.E5M2.F32.PACK_AB_MERGE_C R25, RZ, R142, RZ ;  /* 0x0000008eff19723e */ /* 0x000fe200048060ff */
[-C--:B------:R-:W-:Y:S01]  /*6920*/  FMUL R137, R137, R6.reuse ;  /* 0x0000000689897220 */ /* 0x080fe20000400000 */
[----:B------:R-:W-:Y:S01]  /*6930*/  F2FP.SATFINITE.E5M2.F32.PACK_AB_MERGE_C R141, RZ, R141, RZ ;  /* 0x0000008dff8d723e */ /* 0x000fe200048060ff */
[-C--:B------:R-:W-:Y:S01]  /*6940*/  FMUL R136, R136, R6.reuse ;  /* 0x0000000688887220 */ /* 0x080fe20000400000 */
[C---:B------:R-:W-:Y:S01]  /*6950*/  ISETP.LT.OR P5, PT, R28.reuse, 0x9, !P0 ;  /* 0x000000091c00780c */ /* 0x040fe200047a1670 */
[----:B------:R-:W-:Y:S01]  /*6960*/  @!P2 STG.E.U8 desc[UR22][R10.64], R143 ;  /* 0x0000008f0a00a986 */ /* 0x000fe2000c101116 */
[C---:B------:R-:W-:Y:S01]  /*6970*/  ISETP.LT.OR P2, PT, R28.reuse, 0x2, !P0 ;  /* 0x000000021c00780c */ /* 0x040fe20004741670 */
[-C--:B------:R-:W-:Y:S01]  /*6980*/  FMUL R135, R135, R6.reuse ;  /* 0x0000000687877220 */ /* 0x080fe20000400000 */
[C---:B------:R-:W-:Y:S01]  /*6990*/  ISETP.LT.OR P6, PT, R28.reuse, 0xa, !P0 ;  /* 0x0000000a1c00780c */ /* 0x040fe200047c1670 */
[----:B------:R1:W-:Y:S01]  /*69a0*/  @!P3 STG.E.U8 desc[UR22][R10.64+0x1], R25 ;  /* 0x000001190a00b986 */ /* 0x0003e2000c101116 */
[----:B------:R-:W-:Y:S01]  /*69b0*/  ISETP.LT.OR P3, PT, R28, 0x9, !P1 ;  /* 0x000000091c00780c */ /* 0x000fe20004f61670 */
[-C--:B------:R-:W-:Y:S01]  /*69c0*/  FMUL R134, R134, R6.reuse ;  /* 0x0000000686867220 */ /* 0x080fe20000400000 */
[----:B------:R-:W-:Y:S01]  /*69d0*/  F2FP.SATFINITE.E5M2.F32.PACK_AB_MERGE_C R139, RZ, R139, RZ ;  /* 0x0000008bff8b723e */ /* 0x000fe200048060ff */
[----:B------:R-:W-:Y:S01]  /*69e0*/  @!P4 STG.E.U8 desc[UR22][R4.64], R141 ;  /* 0x0000008d0400c986 */ /* 0x000fe2000c101116 */
[----:B------:R-:W-:Y:S01]  /*69f0*/  ISETP.LT.OR P4, PT, R28, 0xa, !P1 ;  /* 0x0000000a1c00780c */ /* 0x000fe20004f81670 */
[----:B------:R-:W-:Y:S01]  /*6a00*/  FMUL R133, R133, R6 ;  /* 0x0000000685857220 */ /* 0x000fe20000400000 */
[----:B------:R-:W-:Y:S01]  /*6a10*/  F2FP.SATFINITE.E5M2.F32.PACK_AB_MERGE_C R27, RZ, R138, RZ ;  /* 0x0000008aff1b723e */ /* 0x000fe200048060ff */
[-C--:B------:R-:W-:Y:S01]  /*6a20*/  FMUL R132, R132, R6.reuse ;  /* 0x0000000684847220 */ /* 0x080fe20000400000 */
[----:B------:R-:W-:Y:S01]  /*6a30*/  F2FP.SATFINITE.E5M2.F32.PACK_AB_MERGE_C R137, RZ, R137, RZ ;  /* 0x00000089ff89723e */ /* 0x000fe200048060ff */
[----:B------:R-:W-:Y:S01]  /*6a40*/  FMUL R131, R131, R6 ;  /* 0x0000000683837220 */ /* 0x000fe20000400000 */
[----:B------:R-:W-:Y:S01]  /*6a50*/  F2FP.SATFINITE.E5M2.F32.PACK_AB_MERGE_C R29, RZ, R136, RZ ;  /* 0x00000088ff1d723e */ /* 0x000fe200048060ff */
[----:B------:R-:W-:Y:S01]  /*6a60*/  FMUL R130, R130, R6 ;  /* 0x0000000682827220 */ /* 0x000fe20000400000 */
[----:B-1----:R-:W-:Y:S01]  /*6a70*/  F2FP.SATFINITE.E5M2.F32.PACK_AB_MERGE_C R25, RZ, R140, RZ ;  /* 0x0000008cff19723e */ /* 0x002fe200048060ff */
[-C--:B------:R-:W-:Y:S01]  /*6a80*/  FMUL R129, R129, R6.reuse ;  /* 0x0000000681817220 */ /* 0x080fe20000400000 */
[----:B------:R-:W-:Y:S01]  /*6a90*/  F2FP.SATFINITE.E5M2.F32.PACK_AB_MERGE_C R135, RZ, R135, RZ ;  /* 0x00000087ff87723e */ /* 0x000fe200048060ff */
[-C--:B------:R-:W-:Y:S01]  /*6aa0*/  FMUL R128, R128, R6.reuse ;  /* 0x0000000680807220 */ /* 0x080fe20000400000 */
[----:B------:R-:W-:Y:S01]  /*6ab0*/  F2FP.SATFINITE.E5M2.F32.PACK_AB_MERGE_C R133, RZ, R133, RZ ;  /* 0x00000085ff85723e */ /* 0x000fe200048060ff */
[----:B------:R1:W-:Y:S01]  /*6ac0*/  @!P2 STG.E.U8 desc[UR22][R4.64+0x1], R25 ;  /* 0x000001190400a986 */ /* 0x0003e2000c101116 */
[C---:B------:R-:W-:Y:S01]  /*6ad0*/  ISETP.LT.OR P2, PT, R28.reuse, 0x19, !P1 ;  /* 0x000000191c00780c */ /* 0x040fe20004f41670 */
[-C--:B------:R-:W-:Y:S01]  /*6ae0*/  FMUL R127, R127, R6.reuse ;  /* 0x000000067f7f7220 */ /* 0x080fe20000400000 */
[----:B------:R-:W-:Y:S01]  /*6af0*/  F2FP.SATFINITE.E5M2.F32.PACK_AB_MERGE_C R131, RZ, R131, RZ ;  /* 0x00000083ff83723e */ /* 0x000fe200048060ff */
[----:B------:R-:W-:Y:S01]  /*6b00*/  @!P3 STG.E.U8 desc[UR22][R10.64+0x8], R139 ;  /* 0x0000088b0a00b986 */ /* 0x000fe2000c101116 */
[----:B------:R-:W-:Y:S01]  /*6b10*/  ISETP.LT.OR P3, PT, R28, 0x11, !P1 ;  /* 0x000000111c00780c */ /* 0x000fe20004f61670 */
        /* <DEDUP_REMOVED lines=8> */
[----:B------:R-:W-:Y:S01]  /*6ba0*/  FMUL R124, R124, R6 ;  /* 0x000000067c7c7220 */ /* 0x000fe20000400000 */
[----:B-1----:R-:W-:Y:S01]  /*6bb0*/  F2FP.SATFINITE.E5M2.F32.PACK_AB_MERGE_C R25, RZ, R134, RZ ;  /* 0x00000086ff19723e */ /* 0x002fe200048060ff */
[----:B------:R1:W-:Y:S01]  /*6bc0*/  @!P6 STG.E.U8 desc[UR22][R4.64+0x9], R29 ;  /* 0x0000091d0400e986 */ /* 0x0003e2000c101116 */
[----:B------:R-:W-:Y:S01]  /*6bd0*/  ISETP.LT.OR P6, PT, R28, 0x12, !P0 ;  /* 0x000000121c00780c */ /* 0x000fe200047c1670 */
[-C--:B------:R-:W-:Y:S01]  /*6be0*/  FMUL R123, R123, R6.reuse ;  /* 0x000000067b7b7220 */ /* 0x080fe20000400000 */
[----:B------:R-:W-:Y:S01]  /*6bf0*/  FMUL R122, R122, R6 ;  /* 0x000000067a7a7220 */ /* 0x000fe20000400000 */
[----:B--2---:R-:W-:Y:S01]  /*6c00*/  F2FP.SATFINITE.E5M2.F32.PACK_AB_MERGE_C R27, RZ, R132, RZ ;  /* 0x00000084ff1b723e */ /* 0x004fe200048060ff */
[----:B------:R-:W-:Y:S01]  /*6c10*/  @!P3 STG.E.U8 desc[UR22][R10.64+0x10], R135 ;  /* 0x000010870a00b986 */ /* 0x000fe2000c101116 */
[C---:B------:R-:W-:Y:S01]  /*6c20*/  ISETP.LT.OR P3, PT, R28.reuse, 0x1a, !P1 ;  /* 0x0000001a1c00780c */ /* 0x040fe20004f61670 */
[-C--:B------:R-:W-:Y:S01]  /*6c30*/  FMUL R121, R121, R6.reuse ;  /* 0x0000000679797220 */ /* 0x080fe20000400000 */
[----:B------:R-:W-:Y:S01]  /*6c40*/  F2FP.SATFINITE.E5M2.F32.PACK_AB_MERGE_C R125, RZ, R125, RZ ;  /* 0x0000007dff7d723e */ /* 0x000fe200048060ff */
[----:B------:R2:W-:Y:S01]  /*6c50*/  @!P4 STG.E.U8 desc[UR22][R10.64+0x11], R25 ;  /* 0x000011190a00c986 */ /* 0x0005e2000c101116 */
[----:B------:R-:W-:Y:S01]  /*6c60*/  ISETP.LT.OR P4, PT, R28, 0x1a, !P0 ;  /* 0x0000001a1c00780c */ /* 0x000fe20004781670 */
[----:B------:R-:W-:Y:S01]  /*6c70*/  FMUL R120, R120, R6 ;  /* 0x0000000678787220 */ /* 0x000fe20000400000 */
[----:B-1----:R-:W-:Y:S01]  /*6c80*/  F2FP.SATFINITE.E5M2.F32.PACK_AB_MERGE_C R29, RZ, R126, RZ ;  /* 0x0000007eff1d723e */ /* 0x002fe200048060ff */
[----:B------:R-:W-:Y:S01]  /*6c90*/  @!P5 STG.E.U8 desc[UR22][R4.64+0x10], R133 ;  /* 0x000010850400d986 */ /* 0x000fe2000c101116 */
[C---:B------:R-:W-:Y:S01]  /*6ca0*/  ISETP.LT.OR P5, PT, R28.reuse, 0x21, !P1 ;  /* 0x000000211c00780c */ /* 0x040fe20004fa1670 */
[-C--:B------:R-:W-:Y:S01]  /*6cb0*/  FMUL R119, R119, R6.reuse ;  /* 0x0000000677777220 */ /* 0x080fe20000400000 */
[----:B------:R-:W-:Y:S01]  /*6cc0*/  F2FP.SATFINITE.E5M2.F32.PACK_AB_MERGE_C R123, RZ, R123, RZ ;  /* 0x0000007bff7b723e */ /* 0x000fe200048060ff */
[----:B------:R1:W-:Y:S01]  /*6cd0*/  @!P6 STG.E.U8 desc[UR22][R4.64+0x11], R27 ;  /* 0x0000111b0400e986 */ /* 0x0003e2000c101116 */
[----:B------:R-:W-:Y:S01]  /*6ce0*/  ISETP.LT.OR P6, PT, R28, 0x22, !P1 ;  /* 0x000000221c00780c */ /* 0x000fe20004fc1670 */
[-C--:B------:R-:W-:Y:S01]  /*6cf0*/  FMUL R118, R118, R6.reuse ;  /* 0x0000000676767220 */ /* 0x080fe20000400000 */
[----:B------:R-:W-:Y:S01]  /*6d00*/  F2FP.SATFINITE.E5M2.F32.PACK_AB_MERGE_C R121, RZ, R121, RZ ;  /* 0x00000079ff79723e */ /* 0x000fe200048060ff */
[----:B------:R-:W-:Y:S01]  /*6d10*/  @!P2 STG.E.U8 desc[UR22][R10.64+0x18], R131 ;  /* 0x000018830a00a986 */ /* 0x000fe2000c101116 */
[----:B------:R-:W-:Y:S01]  /*6d20*/  ISETP.LT.OR P2, PT, R28, 0x19, !P0 ;  /* 0x000000191c00780c */ /* 0x000fe20004741670 */
[----:B------:R-:W-:Y:S01]  /*6d30*/  FMUL R117, R117, R6 ;  /* 0x0000000675757220 */ /* 0x000fe20000400000 */
[----:B--2---:R-:W-:Y:S01]  /*6d40*/  F2FP.SATFINITE.E5M2.F32.PACK_AB_MERGE_C R25, RZ, R130, RZ ;  /* 0x00000082ff19723e */ /* 0x004fe200048060ff */
[-C--:B------:R-:W-:Y:S01]  /*6d50*/  FMUL R116, R116, R6.reuse ;  /* 0x0000000674747220 */ /* 0x080fe20000400000 */
[----:B------:R-:W-:Y:S01]  /*6d60*/  F2FP.SATFINITE.E5M2.F32.PACK_AB_MERGE_C R119, RZ, R119, RZ ;  /* 0x00000077ff77723e */ /* 0x000fe200048060ff */
[----:B------:R-:W-:Y:S01]  /*6d70*/  FMUL R115, R115, R6 ;  /* 0x0000000673737220 */ /* 0x000fe20000400000 */
[----:B------:R-:W-:Y:S01]  /*6d80*/  F2FP.SATFINITE.E5M2.F32.PACK_AB_MERGE_C R117, RZ, R117, RZ ;  /* 0x00000075ff75723e */ /* 0x000fe200048060ff */
[----:B------:R2:W-:Y:S01]  /*6d90*/  @!P3 STG.E.U8 desc[UR22][R10.64+0x19], R25 ;  /* 0x000019190a00b986 */ /* 0x0005e2000c101116 */
[----:B-1----:R-:W-:Y:S01]  /*6da0*/  F2FP.SATFINITE.E5M2.F32.PACK_AB_MERGE_C R27, RZ, R128, RZ ;  /* 0x00000080ff1b723e */ /* 0x002fe200048060ff */
[-C--:B------:R-:W-:Y:S01]  /*6db0*/  FMUL R114, R114, R6.reuse ;  /* 0x0000000672727220 */ /* 0x080fe20000400000 */
[----:B------:R-:W-:Y:S01]  /*6dc0*/  ISETP.LT.OR P3, PT, R28, 0x21, !P0 ;  /* 0x000000211c00780c */ /* 0x000fe20004761670 */
[-C--:B------:R-:W-:Y:S01]  /*6dd0*/  FMUL R113, R113, R6.reuse ;  /* 0x0000000671717220 */ /* 0x080fe20000400000 */
[-C--:B------:R-:W-:Y:S01]  /*6de0*/  FMUL R112, R112, R6.reuse ;  /* 0x0000000670707220 */ /* 0x080fe20000400000 */
[----:B------:R-:W-:Y:S01]  /*6df0*/  @!P2 STG.E.U8 desc[UR22][R4.64+0x18], R129 ;  /* 0x000018810400a986 */ /* 0x000fe2000c101116 */
[C---:B------:R-:W-:Y:S01]  /*6e00*/  ISETP.LT.OR P2, PT, R28.reuse, 0x29, !P0 ;  /* 0x000000291c00780c */ /* 0x040fe20004741670 */
[-C--:B------:R-:W-:Y:S01]  /*6e10*/  FMUL R111, R111, R6.reuse ;  /* 0x000000066f6f7220 */ /* 0x080fe20000400000 */
[----:B------:R-:W-:Y:S01]  /*6e20*/  F2FP.SATFINITE.E5M2.F32.PACK_AB_MERGE_C R115, RZ, R115, RZ ;  /* 0x00000073ff73723e */ /* 0x000fe200048060ff */
[----:B------:R1:W-:Y:S01]  /*6e30*/  @!P4 STG.E.U8 desc[UR22][R4.64+0x19], R27 ;  /* 0x0000191b0400c986 */ /* 0x0003e2000c101116 */
[----:B------:R-:W-:Y:S01]  /*6e40*/  ISETP.LT.OR P4, PT, R28, 0x22, !P0 ;  /* 0x000000221c00780c */ /* 0x000fe20004781670 */
        /* <DEDUP_REMOVED lines=9> */
[----:B------:R-:W-:Y:S01]  /*6ee0*/  F2FP.SATFINITE.E5M2.F32.PACK_AB_MERGE_C R111, RZ, R111, RZ ;  /* 0x0000006fff6f723e */ /* 0x000fe200048060ff */
[----:B------:R-:W-:Y:S01]  /*6ef0*/  @!P3 STG.E.U8 desc[UR22][R4.64+0x20], R125 ;  /* 0x0000207d0400b986 */ /* 0x000fe2000c101116 */
[----:B-1----:R-:W-:Y:S01]  /*6f00*/  F2FP.SATFINITE.E5M2.F32.PACK_AB_MERGE_C R27, RZ, R122, RZ ;  /* 0x0000007aff1b723e */ /* 0x002fe200048060ff */
[-C--:B------:R-:W-:Y:S01]  /*6f10*/  FMUL R107, R107, R6.reuse ;  /* 0x000000066b6b7220 */ /* 0x080fe20000400000 */
[C---:B------:R-:W-:Y:S01]  /*6f20*/  ISETP.LT.OR P3, PT, R28.reuse, 0x2a, !P0 ;  /* 0x0000002a1c00780c */ /* 0x040fe20004761670 */
[----:B------:R1:W-:Y:S01]  /*6f30*/  @!P4 STG.E.U8 desc[UR22][R4.64+0x21], R25 ;  /* 0x000021190400c986 */ /* 0x0003e2000c101116 */
[----:B------:R-:W-:Y:S01]  /*6f40*/  ISETP.LT.OR P4, PT, R28, 0x32, !P1 ;  /* 0x000000321c00780c */ /* 0x000fe20004f81670 */
[-C--:B------:R-:W-:Y:S01]  /*6f50*/  FMUL R106, R106, R6.reuse ;  /* 0x000000066a6a7220 */ /* 0x080fe20000400000 */
[----:B------:R-:W-:Y:S01]  /*6f60*/  F2FP.SATFINITE.E5M2.F32.PACK_AB_MERGE_C R109, RZ, R109, RZ ;  /* 0x0000006dff6d723e */ /* 0x000fe200048060ff */
[----:B------:R-:W-:Y:S01]  /*6f70*/  @!P5 STG.E.U8 desc[UR22][R10.64+0x28], R123 ;  /* 0x0000287b0a00d986 */ /* 0x000fe2000c101116 */
[C---:B------:R-:W-:Y:S01]  /*6f80*/  ISETP.LT.OR P5, PT, R28.reuse, 0x31, !P0 ;  /* 0x000000311c00780c */ /* 0x040fe200047a1670 */
[----:B------:R-:W-:Y:S01]  /*6f90*/  FMUL R105, R105, R6 ;  /* 0x0000000669697220 */ /* 0x000fe20000400000 */
[----:B--2---:R-:W-:Y:S01]  /*6fa0*/  F2FP.SATFINITE.E5M2.F32.PACK_AB_MERGE_C R29, RZ, R116, RZ ;  /* 0x00000074ff1d723e */ /* 0x004fe200048060ff */
[----:B------:R2:W-:Y:S01]  /*6fb0*/  @!P6 STG.E.U8 desc[UR22][R10.64+0x29], R27 ;  /* 0x0000291b0a00e986 */ /* 0x0005e2000c101116 */
[----:B------:R-:W-:Y:S01]  /*6fc0*/  ISETP.LT.OR P6, PT, R28, 0x32, !P0 ;  /* 0x000000321c00780c */ /* 0x000fe200047c1670 */
[-C--:B------:R-:W-:Y:S01]  /*6fd0*/  FMUL R104, R104, R6.reuse ;  /* 0x0000000668687220 */ /* 0x080fe20000400000 */
[----:B------:R-:W-:Y:S01]  /*6fe0*/  F2FP.SATFINITE.E5M2.F32.PACK_AB_MERGE_C R107, RZ, R107, RZ ;  /* 0x0000006bff6b723e */ /* 0x000fe200048060ff */
[----:B------:R-:W-:Y:S01]  /*6ff0*/  @!P2 STG.E.U8 desc[UR22][R4.64+0x28], R121 ;  /* 0x000028790400a986 */ /* 0x000fe2000c101116 */
[----:B------:R-:W-:Y:S01]  /*7000*/  ISETP.LT.OR P2, PT, R28, 0x31, !P1 ;  /* 0x000000311c00780c */ /* 0x000fe20004f41670 */
[----:B------:R-:W-:Y:S01]  /*7010*/  FMUL R103, R103, R6 ;  /* 0x0000000667677220 */ /* 0x000fe20000400000 */
[----:B-1----:R-:W-:Y:S01]  /*7020*/  F2FP.SATFINITE.E5M2.F32.PACK_AB_MERGE_C R25, RZ, R120, RZ ;  /* 0x00000078ff19723e */ /* 0x002fe200048060ff */
[-C--:B------:R-:W-:Y:S01]  /*7030*/  FMUL R102, R102, R6.reuse ;  /* 0x0000000666667220 */ /* 0x080fe20000400000 */
[-C--:B------:R-:W-:Y:S01]  /*7040*/  FMUL R101, R101, R6.reuse ;  /* 0x0000000665657220 */ /* 0x080fe20000400000 */
[----:B------:R-:W-:Y:S01]  /*7050*/  F2FP.SATFINITE.E5M2.F32.PACK_AB_MERGE_C R105, RZ, R105, RZ ;  /* 0x00000069ff69723e */ /* 0x000fe200048060ff */
[----:B------:R-:W-:Y:S01]  /*7060*/  FMUL R100, R100, R6 ;  /* 0x0000000664647220 */ /* 0x000fe20000400000 */
[----:B--2---:R-:W-:Y:S01]  /*7070*/  F2FP.SATFINITE.E5M2.F32.PACK_AB_MERGE_C R27, RZ, R118, RZ ;  /* 0x00000076ff1b723e */ /* 0x004fe200048060ff */
[----:B------:R1:W-:Y:S01]  /*7080*/  @!P3 STG.E.U8 desc[UR22][R4.64+0x29], R25 ;  /* 0x000029190400b986 */ /* 0x0003e2000c101116 */
        /* <DEDUP_REMOVED lines=9> */
[-C--:B------:R-:W-:Y:S01]  /*7120*/  FMUL R97, R97, R6.reuse ;  /* 0x0000000661617220 */ /* 0x080fe20000400000 */
[-C--:B------:R-:W-:Y:S01]  /*7130*/  FMUL R96, R96, R6.reuse ;  /* 0x0000000660607220 */ /* 0x080fe20000400000 */
[----:B------:R-:W-:Y:S01]  /*7140*/  @!P5 STG.E.U8 desc[UR22][R4.64+0x30], R117 ;  /* 0x000030750400d986 */ /* 0x000fe2000c101116 */
[C---:B------:R-:W-:Y:S01]  /*7150*/  ISETP.LT.OR P5, PT, R28.reuse, 0x39, !P0 ;  /* 0x000000391c00780c */ /* 0x040fe200047a1670 */
[----:B------:R-:W-:Y:S01]  /*7160*/  FMUL R95, R95, R6 ;  /* 0x000000065f5f7220 */ /* 0x000fe20000400000 */
[----:B-1----:R-:W-:Y:S01]  /*7170*/  F2FP.SATFINITE.E5M2.F32.PACK_AB_MERGE_C R25, RZ, R114, RZ ;  /* 0x00000072ff19723e */ /* 0x002fe200048060ff */
        /* <DEDUP_REMOVED lines=13> */
[C---:B------:R-:W-:Y:S01]  /*7250*/  ISETP.LT.OR P5, PT, R28.reuse, 0x49, !P1 ;  /* 0x000000491c00780c */ /* 0x040fe20004fa1670 */
[----:B------:R-:W-:Y:S01]  /*7260*/  FMUL R91, R91, R6 ;  /* 0x000000065b5b7220 */ /* 0x000fe20000400000 */
[----:B-1----:R-:W-:Y:S01]  /*7270*/  F2FP.SATFINITE.E5M2.F32.PACK_AB_MERGE_C R29, RZ, R106, RZ ;  /* 0x0000006aff1d723e */ /* 0x002fe200048060ff */
        /* <DEDUP_REMOVED lines=24> */
[----:B------:R-:W-:Y:S01]  /*7400*/  FMUL R17, R17, R6 ;  /* 0x0000000611117220 */ /* 0x000fe20000400000 */
[----:B--2---:R-:W-:Y:S01]  /*7410*/  F2FP.SATFINITE.E5M2.F32.PACK_AB_MERGE_C R25, RZ, R104, RZ ;  /* 0x00000068ff19723e */ /* 0x004fe200048060ff */
[----:B------:R-:W-:Y:S01]  /*7420*/  @!P5 STG.E.U8 desc[UR22][R10.64+0x48], R107 ;  /* 0x0000486b0a00d986 */ /* 0x000fe2000c101116 */
[----:B------:R-:W-:Y:S01]  /*7430*/  ISETP.LT.OR P5, PT, R28, 0x51, !P1 ;  /* 0x000000511c00780c */ /* 0x000fe20004fa1670 */
[-C--:B------:R-:W-:Y:S01]  /*7440*/  FMUL R16, R16, R6.reuse ;  /* 0x0000000610107220 */ /* 0x080fe20000400000 */
[-C--:B------:R-:W-:Y:S01]  /*7450*/  FMUL R19, R19, R6.reuse ;  /* 0x0000000613137220 */ /* 0x080fe20000400000 */
[----:B------:R2:W-:Y:S01]  /*7460*/  @!P6 STG.E.U8 desc[UR22][R10.64+0x49], R29 ;  /* 0x0000491d0a00e986 */ /* 0x0005e2000c101116 */
[----:B------:R-:W-:Y:S01]  /*7470*/  ISETP.LT.OR P6, PT, R28, 0x52, !P1 ;  /* 0x000000521c00780c */ /* 0x000fe20004fc1670 */
[----:B------:R-:W-:Y:S01]  /*7480*/  FMUL R18, R18, R6 ;  /* 0x0000000612127220 */ /* 0x000fe20000400000 */
[----:B------:R-:W-:Y:S01]  /*7490*/  F2FP.SATFINITE.E5M2.F32.PACK_AB_MERGE_C R21, RZ, R21, RZ ;  /* 0x00000015ff15723e */ /* 0x000fe200048060ff */
[----:B------:R-:W-:Y:S01]  /*74a0*/  @!P3 STG.E.U8 desc[UR22][R4.64+0x48], R105 ;  /* 0x000048690400b986 */ /* 0x000fe2000c101116 */
[----:B-1----:R-:W-:-:S02]  /*74b0*/  F2FP.SATFINITE.E5M2.F32.PACK_AB_MERGE_C R27, RZ, R102, RZ ;  /* 0x00000066ff1b723e */ /* 0x002fc400048060ff */
[C---:B------:R-:W-:Y:S01]  /*74c0*/  ISETP.LT.OR P3, PT, R28.reuse, 0x52, !P0 ;  /* 0x000000521c00780c */ /* 0x040fe20004761670 */
[----:B------:R1:W-:Y:S01]  /*74d0*/  @!P4 STG.E.U8 desc[UR22][R4.64+0x49], R25 ;  /* 0x000049190400c986 */ /* 0x0003e2000c101116 */
[C---:B------:R-:W-:Y:S02]  /*74e0*/  ISETP.LT.OR P4, PT, R28.reuse, 0x59, !P0 ;  /* 0x000000591c00780c */ /* 0x040fe40004781670 */
[----:B------:R-:W-:Y:S01]  /*74f0*/  F2FP.SATFINITE.E5M2.F32.PACK_AB_MERGE_C R17, RZ, R17, RZ ;  /* 0x00000011ff11723e */ /* 0x000fe200048060ff */
[----:B------:R-:W-:Y:S01]  /*7500*/  @!P5 STG.E.U8 desc[UR22][R10.64+0x50], R103 ;  /* 0x000050670a00d986 */ /* 0x000fe2000c101116 */
[C---:B------:R-:W-:Y:S02]  /*7510*/  ISETP.LT.OR P5, PT, R28.reuse, 0x5a, !P0 ;  /* 0x0000005a1c00780c */ /* 0x040fe400047a1670 */
[----:B--2---:R-:W-:Y:S01]  /*7520*/  F2FP.SATFINITE.E5M2.F32.PACK_AB_MERGE_C R29, RZ, R96, RZ ;  /* 0x00000060ff1d723e */ /* 0x004fe200048060ff */
[----:B------:R2:W-:Y:S01]  /*7530*/  @!P6 STG.E.U8 desc[UR22][R10.64+0x51], R27 ;  /* 0x0000511b0a00e986 */ /* 0x0005e2000c101116 */
[----:B------:R-:W-:-:S02]  /*7540*/  ISETP.LT.OR P6, PT, R28, 0x5a, !P1 ;  /* 0x0000005a1c00780c */ /* 0x000fc40004fc1670 */
[----:B------:R-:W-:Y:S01]  /*7550*/  F2FP.SATFINITE.E5M2.F32.PACK_AB_MERGE_C R19, RZ, R19, RZ ;  /* 0x00000013ff13723e */ /* 0x000fe200048060ff */
[----:B------:R-:W-:Y:S01]  /*7560*/  @!P2 STG.E.U8 desc[UR22][R4.64+0x50], R101 ;  /* 0x000050650400a986 */ /* 0x000fe2000c101116 */
[----:B------:R-:W-:Y:S02]  /*7570*/  ISETP.LT.OR P2, PT, R28, 0x59, !P1 ;  /* 0x000000591c00780c */ /* 0x000fe40004f41670 */
[----:B-1----:R-:W-:Y:S02]  /*7580*/  F2FP.SATFINITE.E5M2.F32.PACK_AB_MERGE_C R25, RZ, R100, RZ ;  /* 0x00000064ff19723e */ /* 0x002fe400048060ff */
[----:B--2---:R-:W-:-:S03]  /*7590*/  F2FP.SATFINITE.E5M2.F32.PACK_AB_MERGE_C R27, RZ, R98, RZ ;  /* 0x00000062ff1b723e */ /* 0x004fc600048060ff */
[----:B------:R1:W-:Y:S01]  /*75a0*/  @!P3 STG.E.U8 desc[UR22][R4.64+0x51], R25 ;  /* 0x000051190400b986 */ /* 0x0003e2000c101116 */
[----:B------:R-:W-:-:S03]  /*75b0*/  ISETP.LT.OR P3, PT, R28, 0x62, !P1 ;  /* 0x000000621c00780c */ /* 0x000fc60004f61670 */
[----:B------:R2:W-:Y:S01]  /*75c0*/  @!P6 STG.E.U8 desc[UR22][R10.64+0x59], R27 ;  /* 0x0000591b0a00e986 */ /* 0x0005e2000c101116 */
[----:B------:R-:W-:-:S03]  /*75d0*/  ISETP.LT.OR P6, PT, R28, 0x69, !P1 ;  /* 0x000000691c00780c */ /* 0x000fc60004fc1670 */
[----:B------:R-:W-:Y:S01]  /*75e0*/  @!P2 STG.E.U8 desc[UR22][R10.64+0x58], R99 ;  /* 0x000058630a00a986 */ /* 0x000fe2000c101116 */
[----:B------:R-:W-:-:S03]  /*75f0*/  ISETP.LT.OR P2, PT, R28, 0x61, !P1 ;  /* 0x000000611c00780c */ /* 0x000fc60004f41670 */
[----:B------:R-:W-:Y:S01]  /*7600*/  @!P4 STG.E.U8 desc[UR22][R4.64+0x58], R97 ;  /* 0x000058610400c986 */ /* 0x000fe2000c101116 */
[C---:B------:R-:W-:Y:S02]  /*7610*/  ISETP.LT.OR P4, PT, R28.reuse, 0x61, !P0 ;  /* 0x000000611c00780c */ /* 0x040fe40004781670 */
[----:B-1----:R-:W-:Y:S01]  /*7620*/  F2FP.SATFINITE.E5M2.F32.PACK_AB_MERGE_C R25, RZ, R94, RZ ;  /* 0x0000005eff19723e */ /* 0x002fe200048060ff */
[----:B------:R1:W-:Y:S01]  /*7630*/  @!P5 STG.E.U8 desc[UR22][R4.64+0x59], R29 ;  /* 0x0000591d0400d986 */ /* 0x0003e2000c101116 */
[C---:B------:R-:W-:Y:S02]  /*7640*/  ISETP.LT.OR P5, PT, R28.reuse, 0x62, !P0 ;  /* 0x000000621c00780c */ /* 0x040fe400047a1670 */
[----:B--2---:R-:W-:Y:S01]  /*7650*/  F2FP.SATFINITE.E5M2.F32.PACK_AB_MERGE_C R27, RZ, R92, RZ ;  /* 0x0000005cff1b723e */ /* 0x004fe200048060ff */
        /* <DEDUP_REMOVED lines=8> */
[----:B--2---:R-:W-:Y:S02]  /*76e0*/  F2FP.SATFINITE.E5M2.F32.PACK_AB_MERGE_C R25, RZ, R88, RZ ;  /* 0x00000058ff19723e */ /* 0x004fe400048060ff */
[C---:B------:R-:W-:Y:S01]  /*76f0*/  ISETP.LT.OR P5, PT, R28.reuse, 0x71, !P0 ;  /* 0x000000711c00780c */ /* 0x040fe200047a1670 */
[----:B------:R-:W-:Y:S01]  /*7700*/  @!P6 STG.E.U8 desc[UR22][R10.64+0x68], R91 ;  /* 0x0000685b0a00e986 */ /* 0x000fe2000c101116 */
[----:B------:R-:W-:-:S03]  /*7710*/  ISETP.LT.OR P6, PT, R28, 0x71, !P1 ;  /* 0x000000711c00780c */ /* 0x000fc60004fc1670 */
[----:B------:R-:W-:Y:S01]  /*7720*/  @!P2 STG.E.U8 desc[UR22][R10.64+0x69], R29 ;  /* 0x0000691d0a00a986 */ /* 0x000fe2000c101116 */
[----:B------:R-:W-:-:S03]  /*7730*/  ISETP.LT.OR P2, PT, R28, 0x72, !P1 ;  /* 0x000000721c00780c */ /* 0x000fc60004f41670 */
[----:B------:R-:W-:Y:S01]  /*7740*/  @!P3 STG.E.U8 desc[UR22][R4.64+0x68], R89 ;  /* 0x000068590400b986 */ /* 0x000fe2000c101116 */
[C---:B------:R-:W-:Y:S02]  /*7750*/  ISETP.LT.OR P3, PT, R28.reuse, 0x79, !P1 ;  /* 0x000000791c00780c */ /* 0x040fe40004f61670 */
[C---:B------:R-:W-:Y:S01]  /*7760*/  ISETP.LT.OR P1, PT, R28.reuse, 0x7a, !P1 ;  /* 0x0000007a1c00780c */ /* 0x040fe20004f21670 */
[----:B------:R2:W-:Y:S01]  /*7770*/  @!P4 STG.E.U8 desc[UR22][R4.64+0x69], R25 ;  /* 0x000069190400c986 */ /* 0x0005e2000c101116 */
[C---:B------:R-:W-:Y:S02]  /*7780*/  ISETP.LT.OR P4, PT, R28.reuse, 0x72, !P0 ;  /* 0x000000721c00780c */ /* 0x040fe40004781670 */
[----:B-1----:R-:W-:Y:S01]  /*7790*/  F2FP.SATFINITE.E5M2.F32.PACK_AB_MERGE_C R27, RZ, R22, RZ ;  /* 0x00000016ff1b723e */ /* 0x002fe200048060ff */
[----:B------:R1:W-:Y:S01]  /*77a0*/  @!P6 STG.E.U8 desc[UR22][R10.64+0x70], R23 ;  /* 0x000070170a00e986 */ /* 0x0003e2000c101116 */
[C---:B------:R-:W-:Y:S02]  /*77b0*/  ISETP.LT.OR P6, PT, R28.reuse, 0x79, !P0 ;  /* 0x000000791c00780c */ /* 0x040fe400047c1670 */
[----:B------:R-:W-:Y:S01]  /*77c0*/  ISETP.LT.OR P0, PT, R28, 0x7a, !P0 ;  /* 0x0000007a1c00780c */ /* 0x000fe20004701670 */
[----:B------:R3:W-:Y:S01]  /*77d0*/  @!P2 STG.E.U8 desc[UR22][R10.64+0x71], R27 ;  /* 0x0000711b0a00a986 */ /* 0x0007e2000c101116 */
[----:B--2---:R-:W-:-:S03]  /*77e0*/  F2FP.SATFINITE.E5M2.F32.PACK_AB_MERGE_C R25, RZ, R16, RZ ;  /* 0x00000010ff19723e */ /* 0x004fc600048060ff */
[----:B------:R2:W-:Y:S01]  /*77f0*/  @!P5 STG.E.U8 desc[UR22][R4.64+0x70], R21 ;  /* 0x000070150400d986 */ /* 0x0005e2000c101116 */
[----:B-1----:R-:W-:Y:S02]  /*7800*/  F2FP.SATFINITE.E5M2.F32.PACK_AB_MERGE_C R23, RZ, R20, RZ ;  /* 0x00000014ff17723e */ /* 0x002fe400048060ff */
[----:B---3--:R-:W-:-:S03]  /*7810*/  F2FP.SATFINITE.E5M2.F32.PACK_AB_MERGE_C R27, RZ, R18, RZ ;  /* 0x00000012ff1b723e */ /* 0x008fc600048060ff */
[----:B------:R2:W-:Y:S04]  /*7820*/  @!P4 STG.E.U8 desc[UR22][R4.64+0x71], R23 ;  /* 0x000071170400c986 */ /* 0x0005e8000c101116 */
[----:B------:R2:W-:Y:S04]  /*7830*/  @!P3 STG.E.U8 desc[UR22][R10.64+0x78], R17 ;  /* 0x000078110a00b986 */ /* 0x0005e8000c101116 */
[----:B------:R2:W-:Y:S04]  /*7840*/  @!P1 STG.E.U8 desc[UR22][R10.64+0x79], R25 ;  /* 0x000079190a009986 */ /* 0x0005e8000c101116 */
[----:B------:R2:W-:Y:S04]  /*7850*/  @!P6 STG.E.U8 desc[UR22][R4.64+0x78], R19 ;  /* 0x000078130400e986 */ /* 0x0005e8000c101116 */
[----:B------:R2:W-:Y:S02]  /*7860*/  @!P0 STG.E.U8 desc[UR22][R4.64+0x79], R27 ;  /* 0x0000791b04008986 */ /* 0x0005e4000c101116 */
.L_x_164:
[----:B------:R-:W-:Y:S05]  /*7870*/  BSYNC B0 ;  /* 0x0000000000007941 */ /* 0x000fea0003800000 */
.L_x_34:
[----:B0-2---:R-:W-:Y:S01]  /*7880*/  IMAD.U32 R4, RZ, RZ, UR20 ;  /* 0x00000014ff047e24 */ /* 0x005fe2000f8e00ff */
[----:B------:R-:W-:Y:S01]  /*7890*/  ULDC.64 UR4, c[0x0][0x650] ;  /* 0x0001940000047ab9 */ /* 0x000fe20000000a00 */
[----:B-----5:R-:W-:Y:S01]  /*78a0*/  IMAD.U32 R0, RZ, RZ, UR7 ;  /* 0x00000007ff007e24 */ /* 0x020fe2000f8e00ff */
[----:B------:R0:W-:Y:S01]  /*78b0*/  SYNCS.ARRIVE.TRANS64.A1T0 RZ, [R14+UR31], RZ ;  /* 0x000000ff0eff79a7 */ /* 0x0001e2000810001f */
[----:B------:R-:W-:Y:S01]  /*78c0*/  IMAD.U32 R5, RZ, RZ, UR21 ;  /* 0x00000015ff057e24 */ /* 0x000fe2000f8e00ff */
[C---:B------:R-:W-:Y:S01]  /*78d0*/  LEA R2, P0, R4.reuse, R2, 0x1 ;  /* 0x0000000204027211 */ /* 0x040fe200078008ff */
[----:B------:R-:W-:Y:S01]  /*78e0*/  IMAD.MOV.U32 R5, RZ, RZ, -0x1 ;  /* 0xffffffffff057424 */ /* 0x000fe200078e00ff */
[----:B---3--:R-:W-:Y:S02]  /*78f0*/  PRMT R10, RZ, 0x7610, R10 ;  /* 0x00007610ff0a7816 */ /* 0x008fe4000000000a */
[----:B------:R-:W-:Y:S01]  /*7900*/  LEA.HI.X R3, R4, R3, R0, 0x1, P0 ;  /* 0x0000000304037211 */ /* 0x000fe200000f0c00 */
[----:B------:R-:W-:Y:S01]  /*7910*/  IMAD.MOV.U32 R4, RZ, RZ, -0x1 ;  /* 0xffffffffff047424 */ /* 0x000fe200078e00ff */
[----:B------:R-:W-:Y:S01]  /*7920*/  ISETP.GE.U32.AND P0, PT, R2, UR4, PT ;  /* 0x0000000402007c0c */ /* 0x000fe2000bf06070 */
[----:B------:R-:W-:-:S03]  /*7930*/  IMAD.MOV.U32 R0, RZ, RZ, -0x1 ;  /* 0xffffffffff007424 */ /* 0x000fc600078e00ff */
[----:B------:R-:W-:-:S13]  /*7940*/  ISETP.GE.U32.AND.EX P0, PT, R3, UR5, PT, P0 ;  /* 0x0000000503007c0c */ /* 0x000fda000bf06100 */
[----:B0-----:R-:W-:Y:S05]  /*7950*/  @P0 BRA `(.L_x_165) ;  /* 0x0000000400880947 */ /* 0x001fea0003800000 */
[----:B------:R-:W0:Y:S01]  /*7960*/  S2UR UR12, SR_CTAID.X ;  /* 0x00000000000c79c3 */ /* 0x000e220000002500 */
[----:B------:R-:W-:Y:S01]  /*7970*/  ULDC.64 UR4, c[0x0][0x628] ;  /* 0x00018a0000047ab9 */ /* 0x000fe20000000a00 */
[----:B------:R-:W-:Y:S01]  /*7980*/  ULDC UR6, c[0x0][0x150] ;  /* 0x0000540000067ab9 */ /* 0x000fe20000000800 */
[----:B------:R-:W-:Y:S01]  /*7990*/  ISETP.NE.U32.AND P0, PT, RZ, UR4, PT ;  /* 0x00000004ff007c0c */ /* 0x000fe2000bf05070 */
[----:B------:R-:W-:Y:S01]  /*79a0*/  ULDC UR24, c[0x0][0x630] ;  /* 0x00018c0000187ab9 */ /* 0x000fe20000000800 */
[C---:B------:R-:W-:Y:S01]  /*79b0*/  R2UR UR28, R2.reuse ;  /* 0x00000000021c72ca */ /* 0x040fe200000e0000 */
[----:B------:R-:W-:Y:S01]  /*79c0*/  ULDC UR32, c[0x0][0x154] ;  /* 0x0000550000207ab9 */ /* 0x000fe20000000800 */
[----:B------:R-:W-:Y:S01]  /*79d0*/  ISETP.NE.AND.EX P0, PT, RZ, UR5, PT, P0 ;  /* 0x00000005ff007c0c */ /* 0x000fe2000bf05300 */
[----:B------:R-:W2:Y:S01]  /*79e0*/  S2UR UR33, SR_CTAID.Y ;  /* 0x00000000002179c3 */ /* 0x000ea20000002600 */
[----:B------:R-:W-:Y:S02]  /*79f0*/  R2UR UR29, R3 ;  /* 0x00000000031d72ca */ /* 0x000fe400000e0000 */
[----:B------:R-:W-:-:S02]  /*7a00*/  R2UR UR26, R2 ;  /* 0x00000000021a72ca */ /* 0x000fc400000e0000 */
[----:B------:R-:W-:Y:S02]  /*7a10*/  R2UR UR27, R3 ;  /* 0x00000000031b72ca */ /* 0x000fe400000e0000 */
[----:B0-----:R-:W-:-:S05]  /*7a20*/  I2FP.F32.U32 R0, UR12 ;  /* 0x0000000c00007c45 */ /* 0x001fca0008201000 */
[----:B------:R-:W-:-:S04]  /*7a30*/  FMUL R0, R0, UR6 ;  /* 0x0000000600007c20 */ /* 0x000fc80008400000 */
[----:B------:R0:W3:Y:S01]  /*7a40*/  F2I.U32.TRUNC.NTZ R4, R0 ;  /* 0x0000000000047305 */ /* 0x0000e2000020f000 */
[----:B--2---:R-:W-:Y:S05]  /*7a50*/  @!P0 BRA `(.L_x_166) ;  /* 0x0000000000308947 */ /* 0x004fea0003800000 */
        /* <DEDUP_REMOVED lines=12> */
.L_x_166:
[----:B------:R-:W-:Y:S01]  /*7b20*/  USHF.R.U64 UR6, UR26, UR24, UR27 ;  /* 0x000000181a067299 */ /* 0x000fe2000800121b */
[----:B0-----:R-:W-:Y:S01]  /*7b30*/  I2FP.F32.U32 R0, UR33 ;  /* 0x0000002100007c45 */ /* 0x001fe20008201000 */
[----:B------:R-:W-:Y:S02]  /*7b40*/  USHF.R.U32.HI UR4, URZ, UR24, UR27 ;  /* 0x000000183f047299 */ /* 0x000fe4000801161b */
[----:B------:R-:W-:Y:S02]  /*7b50*/  UIADD3 UR18, UP0, URZ, -UR6, URZ ;  /* 0x800000063f127290 */ /* 0x000fe4000ff1e03f */
[----:B------:R-:W-:Y:S01]  /*7b60*/  FMUL R0, R0, UR32 ;  /* 0x0000002000007c20 */ /* 0x000fe20008400000 */
[----:B------:R-:W-:Y:S01]  /*7b70*/  ULDC.64 UR26, c[0x0][0x620] ;  /* 0x00018800001a7ab9 */ /* 0x000fe20000000a00 */
[----:B------:R-:W-:Y:S01]  /*7b80*/  UIADD3.X UR4, URZ, ~UR4, URZ, UP0, !UPT ;  /* 0x800000043f047290 */ /* 0x000fe200087fe43f */
[----:B------:R-:W-:Y:S01]  /*7b90*/  UMOV UR16, UR28 ;  /* 0x0000001c00107c82 */ /* 0x000fe20008000000 */
[----:B------:R-:W-:-:S02]  /*7ba0*/  UMOV UR17, UR29 ;  /* 0x0000001d00117c82 */ /* 0x000fc40008000000 */
[----:B------:R-:W0:Y:S01]  /*7bb0*/  F2I.U32.TRUNC.NTZ R0, R0 ;  /* 0x0000000000007305 */ /* 0x000e22000020f000 */
[----:B------:R-:W-:Y:S02]  /*7bc0*/  UIMAD UR4, UR4, UR26, URZ ;  /* 0x0000001a040472a4 */ /* 0x000fe4000f8e023f */
[----:B------:R-:W-:Y:S01]  /*7bd0*/  UIMAD.WIDE.U32 UR16, UR18, UR26, UR16 ;  /* 0x0000001a121072a5 */ /* 0x000fe2000f8e0010 */
[----:B---3--:R-:W-:Y:S01]  /*7be0*/  R2UR UR26, R4 ;  /* 0x00000000041a72ca */ /* 0x008fe200000e0000 */
[----:B------:R-:W-:Y:S01]  /*7bf0*/  UIMAD UR18, UR18, UR27, UR4 ;  /* 0x0000001b121272a4 */ /* 0x000fe2000f8e0204 */
[----:B------:R-:W-:Y:S01]  /*7c00*/  ULDC UR19, c[0x0][0x618] ;  /* 0x0001860000137ab9 */ /* 0x000fe20000000800 */
[----:B------:R-:W-:Y:S02]  /*7c10*/  ULDC UR36, c[0x0][0x658] ;  /* 0x0001960000247ab9 */ /* 0x000fe40000000800 */
[----:B------:R-:W-:Y:S01]  /*7c20*/  UIADD3 UR18, UR17, UR18, URZ ;  /* 0x0000001211127290 */ /* 0x000fe2000fffe03f */
[----:B------:R-:W-:Y:S01]  /*7c30*/  UMOV UR24, 0xffffffff ;  /* 0xffffffff00187882 */ /* 0x000fe20000000000 */
[----:B------:R-:W-:Y:S01]  /*7c40*/  ULDC.64 UR4, c[0x0][0x640] ;  /* 0x0001900000047ab9 */ /* 0x000fe20000000a00 */
[----:B------:R-:W-:Y:S01]  /*7c50*/  USHF.L.U32 UR32, UR24, UR36, URZ ;  /* 0x0000002418207299 */ /* 0x000fe2000800063f */
[----:B------:R-:W-:Y:S01]  /*7c60*/  ISETP.NE.U32.AND P0, PT, RZ, UR4, PT ;  /* 0x00000004ff007c0c */ /* 0x000fe2000bf05070 */
[----:B------:R-:W-:Y:S01]  /*7c70*/  USHF.R.U64 UR16, UR16, UR19, UR18 ;  /* 0x0000001310107299 */ /* 0x000fe20008001212 */
[----:B0-----:R-:W-:Y:S01]  /*7c80*/  R2UR UR28, R0 ;  /* 0x00000000001c72ca */ /* 0x001fe200000e0000 */
[----:B------:R-:W-:Y:S01]  /*7c90*/  USHF.R.U32.HI UR18, URZ, UR19, UR18 ;  /* 0x000000133f127299 */ /* 0x000fe20008011612 */
[----:B------:R-:W-:Y:S01]  /*7ca0*/  ISETP.NE.AND.EX P0, PT, RZ, UR5, PT, P0 ;  /* 0x00000005ff007c0c */ /* 0x000fe2000bf05300 */
[----:B------:R-:W-:Y:S01]  /*7cb0*/  ULDC UR29, c[0x0][0x608] ;  /* 0x00018200001d7ab9 */ /* 0x000fe20000000800 */
[----:B------:R-:W-:-:S02]  /*7cc0*/  ULOP3.LUT UR37, URZ, UR32, URZ, 0x33, !UPT ;  /* 0x000000203f257292 */ /* 0x000fc4000f8e333f */
[----:B------:R-:W-:Y:S02]  /*7cd0*/  USHF.R.U64 UR32, UR16, UR29, UR18 ;  /* 0x0000001d10207299 */ /* 0x000fe40008001212 */
[----:B------:R-:W-:Y:S01]  /*7ce0*/  USHF.R.U32.HI UR18, URZ, UR29, UR18 ;  /* 0x0000001d3f127299 */ /* 0x000fe20008011612 */
[----:B------:R-:W-:Y:S01]  /*7cf0*/  UMOV UR34, 0x1 ;  /* 0x0000000100227882 */ /* 0x000fe20000000000 */
[----:B------:R-:W-:Y:S02]  /*7d00*/  UIADD3 UR26, -UR26, URZ, URZ ;  /* 0x0000003f1a1a7290 */ /* 0x000fe4000fffe13f */
[----:B------:R-:W-:Y:S02]  /*7d10*/  USHF.L.U32 UR24, UR34, UR36, URZ ;  /* 0x0000002422187299 */ /* 0x000fe4000800063f */
[----:B------:R-:W-:Y:S01]  /*7d20*/  USHF.R.U64 UR34, UR32, UR36, UR18 ;  /* 0x0000002420227299 */ /* 0x000fe20008001212 */
[----:B------:R-:W-:Y:S01]  /*7d30*/  ULDC UR27, c[0x0][0x144] ;  /* 0x00005100001b7ab9 */ /* 0x000fe20000000800 */
[----:B------:R-:W-:Y:S01]  /*7d40*/  ULDC UR15, c[0x0][0x600] ;  /* 0x00018000000f7ab9 */ /* 0x000fe20000000800 */
[----:B------:R-:W-:-:S02]  /*7d50*/  UIADD3 UR35, -UR28, URZ, URZ ;  /* 0x0000003f1c237290 */ /* 0x000fc4000fffe13f */
[----:B------:R-:W-:Y:S02]  /*7d60*/  USHF.R.U32.HI UR29, URZ, UR36, UR18 ;  /* 0x000000243f1d7299 */ /* 0x000fe40008011612 */
[----:B------:R-:W-:Y:S02]  /*7d70*/  UIADD3 UR17, UR15, -0x1, URZ ;  /* 0xffffffff0f117890 */ /* 0x000fe4000fffe03f */
        /* <DEDUP_REMOVED lines=16> */
.L_x_167:
[----:B------:R-:W-:Y:S01]  /*7e80*/  USHF.R.U64 UR4, UR28, UR38, UR29 ;  /* 0x000000261c047299 */ /* 0x000fe2000800121d */
[----:B------:R-:W-:Y:S01]  /*7e90*/  IMAD.MOV.U32 R10, RZ, RZ, 0x1 ;  /* 0x00000001ff0a7424 */ /* 0x000fe200078e00ff */
[----:B------:R-:W-:Y:S01]  /*7ea0*/  ULOP3.LUT UR32, UR32, UR37, URZ, 0xc0, !UPT ;  /* 0x0000002520207292 */ /* 0x000fe2000f8ec03f */
[----:B------:R-:W-:Y:S01]  /*7eb0*/  IMAD.U32 R0, RZ, RZ, UR6 ;  /* 0x00000006ff007e24 */ /* 0x000fe2000f8e00ff */
[----:B------:R-:W-:Y:S02]  /*7ec0*/  UIADD3 UR5, -UR4, URZ, URZ ;  /* 0x0000003f04057290 */ /* 0x000fe4000fffe13f */
[----:B------:R-:W-:Y:S02]  /*7ed0*/  @UP2 UIMAD UR36, UR40, UR35, UR33 ;  /* 0x00000023282422a4 */ /* 0x000fe4000f8e0221 */
        /* <DEDUP_REMOVED lines=10> */
.L_x_165:
[----:B------:R-:W-:Y:S01]  /*7f80*/  UIADD3 UR9, UR30, UR9, URZ ;  /* 0x000000091e097290 */ /* 0x000fe2000fffe03f */
[----:B------:R-:W-:Y:S02]  /*7f90*/  LOP3.LUT P0, RZ, R10, 0xff, RZ, 0xc0, !PT ;  /* 0x000000ff0aff7812 */ /* 0x000fe4000780c0ff */
[----:B------:R-:W-:Y:S01]  /*7fa0*/  LOP3.LUT R144, R144, 0x1, RZ, 0x3c, !PT ;  /* 0x0000000190907812 */ /* 0x000fe200078e3cff */
[----:B------:R-:W-:Y:S02]  /*7fb0*/  USHF.R.U32.HI UR4, URZ, 0x2, UR9 ;  /* 0x000000023f047899 */ /* 0x000fe40008011609 */
[----:B------:R-:W-:Y:S02]  /*7fc0*/  UISETP.GT.U32.AND UP0, UPT, UR9, 0x3, UPT ;  /* 0x000000030900788c */ /* 0x000fe4000bf04070 */
[----:B------:R-:W-:Y:S02]  /*7fd0*/  ULOP3.LUT UR4, UR4, 0x1, URZ, 0xc0, !UPT ;  /* 0x0000000104047892 */ /* 0x000fe4000f8ec03f */
[----:B------:R-:W-:-:S02]  /*7fe0*/  UISETP.LT.U32.AND UP0, UPT, UR30, 0x4, UP0 ;  /* 0x000000041e00788c */ /* 0x000fc40008701070 */
[----:B------:R-:W-:Y:S02]  /*7ff0*/  UISETP.NE.U32.AND UP1, UPT, UR4, 0x1, UPT ;  /* 0x000000010400788c */ /* 0x000fe4000bf25070 */
[----:B------:R-:W-:Y:S02]  /*8000*/  USEL UR5, URZ, 0x1, !UP0 ;  /* 0x000000013f057887 */ /* 0x000fe4000c000000 */
[----:B------:R-:W-:Y:S02]  /*8010*/  UISETP.GT.U32.AND UP1, UPT, UR30, 0x3, !UP1 ;  /* 0x000000031e00788c */ /* 0x000fe4000cf24070 */
[----:B------:R-:W-:Y:S02]  /*8020*/  ULOP3.LUT UR9, UR9, 0x3, URZ, 0xc0, !UPT ;  /* 0x0000000309097892 */ /* 0x000fe4000f8ec03f */
[----:B------:R-:W-:-:S04]  /*8030*/  USEL UR4, URZ, 0x1, !UP1 ;  /* 0x000000013f047887 */ /* 0x000fc8000c800000 */
[----:B------:R-:W-:Y:S01]  /*8040*/  ULOP3.LUT UR11, UR4, UR11, UR5, 0x96, !UPT ;  /* 0x0000000b040b7292 */ /* 0x000fe2000f8e9605 */
[----:B------:R-:W-:Y:S11]  /*8050*/  @P0 BRA `(.L_x_168) ;  /* 0xffffff9400200947 */ /* 0x000ff6000383ffff */
[----:B------:R-:W-:Y:S05]  /*8060*/  EXIT ;  /* 0x000000000000794d */ /* 0x000fea0003800000 */
.L_x_12:
[----:B------:R-:W-:-:S08]  /*8070*/  ISETP.NE.AND P0, PT, RZ, UR8, PT ;  /* 0x00000008ff007c0c */ /* 0x000fd0000bf05270 */
[----:B-1---5:R-:W0:-:S00]  /*8080*/  USETMAXREG.DEALLOC.CTAPOOL 0x28 ;  /* 0x00000028000079c8 */ /* 0x022e0000080e0500 */
[----:B------:R-:W-:Y:S05]  /*8090*/  @P0 EXIT ;  /* 0x000000000000094d */ /* 0x000fea0003800000 */
[----:B0-----:R-:W-:Y:S01]  /*80a0*/  LOP3.LUT P0, RZ, R9, 0xff, RZ, 0xc0, !PT ;  /* 0x000000ff09ff7812 */ /* 0x001fe2000780c0ff */
[----:B------:R-:W-:Y:S02]  /*80b0*/  IMAD.MOV.U32 R10, RZ, RZ, 0x1 ;  /* 0x00000001ff0a7424 */ /* 0x000fe400078e00ff */
[----:B------:R-:W-:-:S10]  /*80c0*/  IMAD.MOV.U32 R11, RZ, RZ, RZ ;  /* 0x000000ffff0b7224 */ /* 0x000fd400078e00ff */
[----:B------:R-:W-:Y:S05]  /*80d0*/  @!P0 BRA `(.L_x_169) ;  /* 0x0000000c00108947 */ /* 0x000fea0003800000 */
[----:B------:R-:W-:Y:S01]  /*80e0*/  LOP3.LUT P0, RZ, R8, 0x1f, RZ, 0xc0, !PT ;  /* 0x0000001f08ff7812 */ /* 0x000fe2000780c0ff */
[----:B------:R-:W-:Y:S01]  /*80f0*/  ULDC UR5, c[0x0][0x658] ;  /* 0x0001960000057ab9 */ /* 0x000fe20000000800 */
[----:B------:R-:W-:Y:S01]  /*8100*/  UMOV UR6, 0xffffffff ;  /* 0xffffffff00067882 */ /* 0x000fe20000000000 */
[----:B------:R-:W-:Y:S01]  /*8110*/  BSSY B0, `(.L_x_169) ;  /* 0x00000c0000007945 */ /* 0x000fe20003800000 */
[----:B------:R-:W-:Y:S01]  /*8120*/  USHF.L.U32 UR6, UR6, UR5, URZ ;  /* 0x0000000506067299 */ /* 0x000fe2000800063f */
[C---:B------:R-:W-:Y:S01]  /*8130*/  ISETP.NE.AND P3, PT, R12.reuse, RZ, PT ;  /* 0x000000ff0c00720c */ /* 0x040fe20003f65270 */
[----:B------:R-:W-:Y:S01]  /*8140*/  IMAD.MOV.U32 R10, RZ, RZ, 0x1 ;  /* 0x00000001ff0a7424 */ /* 0x000fe200078e00ff */
[----:B------:R-:W-:Y:S01]  /*8150*/  ISETP.NE.OR P0, PT, R12, RZ, !P0 ;  /* 0x000000ff0c00720c */ /* 0x000fe20004705670 */
[----:B------:R-:W-:Y:S01]  /*8160*/  IMAD.MOV.U32 R12, RZ, RZ, 0x1 ;  /* 0x00000001ff0c7424 */ /* 0x000fe200078e00ff */
[----:B------:R-:W-:Y:S01]  /*8170*/  ULDC UR4, c[0x0][0x600] ;  /* 0x0001800000047ab9 */ /* 0x000fe20000000800 */
[----:B------:R-:W-:Y:S01]  /*8180*/  IMAD.MOV.U32 R11, RZ, RZ, RZ ;  /* 0x000000ffff0b7224 */ /* 0x000fe200078e00ff */
[----:B------:R-:W-:Y:S01]  /*8190*/  UMOV UR8, 0x1 ;  /* 0x0000000100087882 */ /* 0x000fe20000000000 */
[----:B------:R-:W-:-:S02]  /*81a0*/  UIADD3 UR27, UR14, 0x1, URZ ;  /* 0x000000010e1b7890 */ /* 0x000fc4000fffe03f */
[----:B------:R-:W-:Y:S02]  /*81b0*/  ULOP3.LUT UR26, UR13, 0x2, URZ, 0xfc, !UPT ;  /* 0x000000020d1a7892 */ /* 0x000fe4000f8efc3f */
[----:B------:R-:W-:Y:S02]  /*81c0*/  UIADD3 UR4, UR4, -0x1, URZ ;  /* 0xffffffff04047890 */ /* 0x000fe4000fffe03f */
[----:B------:R-:W-:Y:S02]  /*81d0*/  USHF.L.U32 UR5, UR8, UR5, URZ ;  /* 0x0000000508057299 */ /* 0x000fe4000800063f */
[----:B------:R-:W-:Y:S01]  /*81e0*/  ULOP3.LUT UR6, URZ, UR6, URZ, 0x33, !UPT ;  /* 0x000000063f067292 */ /* 0x000fe2000f8e333f */
[----:B------:R-:W-:-:S11]  /*81f0*/  ULDC.64 UR24, c[0x0][0x198] ;  /* 0x0000660000187ab9 */ /* 0x000fd60000000a00 */
.L_x_181:
[----:B------:R-:W-:-:S03]  /*8200*/  UMOV UR8, 0xffffffff ;  /* 0xffffffff00087882 */ /* 0x000fc60000000000 */
[----:B------:R-:W-:Y:S05]  /*8210*/  BRA.DIV UR8, `(.L_x_170) ;  /* 0x0000000e08dc7947 */ /* 0x000fea000b800000 */
[----:B------:R-:W-:-:S13]  /*8220*/  ELECT P1, URZ, PT ;  /* 0x00000000003f782f */ /* 0x000fda0003820000 */
.L_x_194:
[----:B------:R-:W0:Y:S01]  /*8230*/  LDC R6, c[0x0][0x28c] ;  /* 0x0000a300ff067b82 */ /* 0x000e220000000800 */
[----:B------:R-:W-:Y:S01]  /*8240*/  BSSY B1, `(.L_x_171) ;  /* 0x0000038000017945 */ /* 0x000fe20003800000 */
[----:B0-----:R-:W-:-:S13]  /*8250*/  ISETP.LT.OR P1, PT, R6, 0x1, !P1 ;  /* 0x000000010600780c */ /* 0x001fda0004f21670 */
[----:B------:R-:W-:Y:S05]  /*8260*/  @P1 BRA `(.L_x_172) ;  /* 0x0000000000d41947 */ /* 0x000fea0003800000 */
[----:B------:R-:W-:Y:S02]  /*8270*/  IMAD.SHL.U32 R8, R4, 0x80, RZ ;  /* 0x0000008004087824 */ /* 0x000fe400078e00ff */
[----:B------:R-:W-:Y:S02]  /*8280*/  IMAD.SHL.U32 R9, R5, 0x40, RZ ;  /* 0x0000004005097824 */ /* 0x000fe400078e00ff */
[----:B------:R-:W-:Y:S02]  /*8290*/  IMAD.MOV.U32 R15, RZ, RZ, RZ ;  /* 0x000000ffff0f7224 */ /* 0x000fe400078e00ff */
[----:B------:R-:W-:Y:S02]  /*82a0*/  IMAD.U32 R16, RZ, RZ, UR27 ;  /* 0x0000001bff107e24 */ /* 0x000fe4000f8e00ff */
[----:B------:R-:W-:Y:S02]  /*82b0*/  IMAD.MOV.U32 R4, RZ, RZ, R10 ;  /* 0x000000ffff047224 */ /* 0x000fe400078e000a */
[----:B------:R-:W-:-:S07]  /*82c0*/  IMAD.MOV.U32 R5, RZ, RZ, R11 ;  /* 0x000000ffff057224 */ /* 0x000fce00078e000b */
.L_x_176:
[----:B------:R-:W0:Y:S01]  /*82d0*/  S2R R7, SR_CgaCtaId ;  /* 0x0000000000077919 */ /* 0x000e220000008800 */
[----:B------:R-:W-:-:S04]  /*82e0*/  MOV R6, 0x400 ;  /* 0x0000040000067802 */ /* 0x000fc80000000f00 */
[----:B0-----:R-:W-:Y:S02]  /*82f0*/  LEA R14, R7, R6, 0x18 ;  /* 0x00000006070e7211 */ /* 0x001fe400078ec0ff */
[----:B------:R-:W-:Y:S01]  /*8300*/  SHF.L.U32 R6, R4, 0x1f, RZ ;  /* 0x0000001f04067819 */ /* 0x000fe200000006ff */
[----:B------:R-:W0:Y:S02]  /*8310*/  @!P3 LDC R7, c[0x0][0x500] ;  /* 0x00014000ff07bb82 */ /* 0x000e240000000800 */
[----:B------:R-:W-:-:S04]  /*8320*/  IMAD R13, R5, 0x8, R14 ;  /* 0x00000008050d7824 */ /* 0x000fc800078e020e */
[----:B------:R-:W1:Y:S02]  /*8330*/  SYNCS.PHASECHK.TRANS64.TRYWAIT P1, [R13+URZ+0x20], R6 ;  /* 0x000020060d0075a7 */ /* 0x000e64000802017f */
[----:B-1----:R-:W-:Y:S05]  /*8340*/  @!P1 BRA `(.L_x_173) ;  /* 0x0000000c00b09947 */ /* 0x002fea0003800000 */
.L_x_195:
[----:B------:R-:W-:Y:S01]  /*8350*/  UPRMT UR8, UR26, 0x9910, URZ ;  /* 0x000099101a087896 */ /* 0x000fe2000800003f */
[----:B0-----:R0:W-:Y:S03]  /*8360*/  @!P3 SYNCS.ARRIVE.TRANS64 RZ, [R13+URZ], R7 ;  /* 0x000000070dffb9a7 */ /* 0x0011e6000800003f */
[----:B------:R-:W-:-:S06]  /*8370*/  UISETP.NE.AND UP0, UPT, UR8, 0x2, UPT ;  /* 0x000000020800788c */ /* 0x000fcc000bf05270 */
[----:B------:R-:W-:-:S13]  /*8380*/  PLOP3.LUT P1, PT, PT, PT, UP0, 0x80, 0x0 ;  /* 0x000000000000781c */ /* 0x000fda0003f2f008 */
[----:B0-----:R-:W-:Y:S05]  /*8390*/  @P1 BRA `(.L_x_174) ;  /* 0x0000000000041947 */ /* 0x001fea0003800000 */
[----:B------:R-:W-:Y:S01]  /*83a0*/  BPT.TRAP 0x1 ;  /* 0x000000040000795c */ /* 0x000fe20000300000 */
.L_x_174:
[----:B------:R-:W-:Y:S05]  /*83b0*/  @P0 BRA `(.L_x_175) ;  /* 0x0000000000040947 */ /* 0x000fea0003800000 */
[----:B------:R-:W-:Y:S01]  /*83c0*/  BPT.TRAP 0x1 ;  /* 0x000000040000795c */ /* 0x000fe20000300000 */
.L_x_175:
[--C-:B-1----:R-:W-:Y:S01]  /*83d0*/  IMAD R6, R5, 0x1000, R14.reuse ;  /* 0x0000100005067824 */ /* 0x102fe200078e020e */
[----:B------:R-:W-:Y:S01]  /*83e0*/  R2UR UR22, R9 ;  /* 0x00000000091672ca */ /* 0x000fe200000e0000 */
[----:B------:R-:W-:Y:S01]  /*83f0*/  IMAD R14, R5, 0x2000, R14 ;  /* 0x00002000050e7824 */ /* 0x000fe200078e020e */
[----:B------:R-:W-:Y:S01]  /*8400*/  R2UR UR9, R13 ;  /* 0x000000000d0972ca */ /* 0x000fe200000e0000 */
[----:B------:R-:W-:Y:S01]  /*8410*/  VIADD R16, R16, 0xffffffff ;  /* 0xffffffff10107836 */ /* 0x000fe20000000000 */
[----:B------:R-:W-:Y:S01]  /*8420*/  R2UR UR8, R6 ;  /* 0x00000000060872ca */ /* 0x000fe200000e0000 */
[----:B------:R-:W-:Y:S01]  /*8430*/  UIADD3 UR16, UP0, UR24, 0xf0, URZ ;  /* 0x000000f018107890 */ /* 0x000fe2000ff1e03f */
[----:B------:R-:W-:Y:S01]  /*8440*/  R2UR UR11, R14 ;  /* 0x000000000e0b72ca */ /* 0x000fe200000e0000 */
[----:B------:R-:W-:Y:S01]  /*8450*/  UIADD3 UR28, UP1, UR24, 0x1f0, URZ ;  /* 0x000001f0181c7890 */ /* 0x000fe2000ff3e03f */
[----:B------:R-:W-:Y:S01]  /*8460*/  R2UR UR10, R15 ;  /* 0x000000000f0a72ca */ /* 0x000fe200000e0000 */
[----:B------:R-:W-:Y:S01]  /*8470*/  UIADD3.X UR17, URZ, UR25, URZ, UP0, !UPT ;  /* 0x000000193f117290 */ /* 0x000fe200087fe43f */
[----:B------:R-:W-:Y:S01]  /*8480*/  R2UR UR12, R0 ;  /* 0x00000000000c72ca */ /* 0x000fe200000e0000 */
[----:B------:R-:W-:Y:S01]  /*8490*/  VIADD R5, R5, 0x1 ;  /* 0x0000000105057836 */ /* 0x000fe20000000000 */
[----:B------:R-:W-:Y:S01]  /*84a0*/  R2UR UR23, R8 ;  /* 0x00000000081772ca */ /* 0x000fe200000e0000 */
[----:B------:R-:W-:Y:S01]  /*84b0*/  UIADD3.X UR29, URZ, UR25, URZ, UP1, !UPT ;  /* 0x000000193f1d7290 */ /* 0x000fe20008ffe43f */
[----:B------:R-:W-:Y:S01]  /*84c0*/  ISETP.GT.AND P2, PT, R16, 0x1, PT ;  /* 0x000000011000780c */ /* 0x000fe20003f44270 */
[----:B------:R-:W-:Y:S01]  /*84d0*/  UMOV UR18, 0x0 ;  /* 0x0000000000127882 */ /* 0x000fe20000000000 */
[----:B------:R-:W-:Y:S01]  /*84e0*/  UMOV UR19, 0x10000000 ;  /* 0x1000000000137882 */ /* 0x000fe20000000000 */
[----:B------:R-:W-:Y:S01]  /*84f0*/  UIADD3 UR8, UR8, 0x180, URZ ;  /* 0x0000018008087890 */ /* 0x000fe2000fffe03f */
[----:B------:R-:W-:Y:S01]  /*8500*/  ISETP.NE.AND P1, PT, R5, 0x4, PT ;  /* 0x000000040500780c */ /* 0x000fe20003f25270 */
[----:B------:R-:W-:Y:S01]  /*8510*/  UIADD3 UR15, UR11, 0x4180, URZ ;  /* 0x000041800b0f7890 */ /* 0x000fe2000fffe03f */
[----:B------:R-:W-:-:S02]  /*8520*/  VIADD R15, R15, 0x40 ;  /* 0x000000400f0f7836 */ /* 0x000fc40000000000 */
[----:B------:R-:W-:Y:S01]  /*8530*/  UMOV UR11, UR22 ;  /* 0x00000016000b7c82 */ /* 0x000fe20008000000 */
[----:B------:R-:W-:Y:S02]  /*8540*/  SEL R7, RZ, 0x1, P1 ;  /* 0x00000001ff077807 */ /* 0x000fe40000800000 */
[----:B------:R-:W-:Y:S01]  /*8550*/  SEL R5, R5, RZ, P1 ;  /* 0x000000ff05057207 */ /* 0x000fe20000800000 */
[----:B------:R0:W-:Y:S01]  /*8560*/  UTMALDG.3D [UR8], [UR16], desc[UR18] ;  /* 0x00001208100075b4 */ /* 0x0001e20008011000 */
[----:B------:R-:W-:Y:S01]  /*8570*/  LOP3.LUT R4, R4, R7, RZ, 0x3c, !PT ;  /* 0x0000000704047212 */ /* 0x000fe200078e3cff */
[----:B0-----:R-:W-:Y:S01]  /*8580*/  UMOV UR8, UR15 ;  /* 0x0000000f00087c82 */ /* 0x001fe20008000000 */
[----:B------:R-:W-:Y:S02]  /*8590*/  UMOV UR11, UR23 ;  /* 0x00000017000b7c82 */ /* 0x000fe40008000000 */
[----:B------:R0:W-:Y:S02]  /*85a0*/  UTMALDG.3D [UR8], [UR28], desc[UR18] ;  /* 0x000012081c0075b4 */ /* 0x0001e40008011000 */
[----:B0-----:R-:W-:Y:S05]  /*85b0*/  @P2 BRA `(.L_x_176) ;  /* 0xfffffffc00442947 */ /* 0x001fea000383ffff */
.L_x_172:
[----:B------:R-:W-:Y:S05]  /*85c0*/  BSYNC B1 ;  /* 0x0000000000017941 */ /* 0x000fea0003800000 */
.L_x_171:
[----:B------:R-:W-:Y:S01]  /*85d0*/  LOP3.LUT P4, RZ, R12, 0xff, RZ, 0xc0, !PT ;  /* 0x000000ff0cff7812 */ /* 0x000fe2000788c0ff */
[----:B------:R-:W-:Y:S01]  /*85e0*/  VIADD R11, R11, UR14 ;  /* 0x0000000e0b0b7c36 */ /* 0x000fe20008000000 */
[----:B------:R-:W-:Y:S01]  /*85f0*/  ULDC.64 UR8, c[0x0][0x650] ;  /* 0x0001940000087ab9 */ /* 0x000fe20000000a00 */
[----:B------:R-:W-:Y:S01]  /*8600*/  BSSY B1, `(.L_x_177) ;  /* 0x000006e000017945 */ /* 0x000fe20003800000 */
[----:B------:R-:W-:Y:S02]  /*8610*/  PRMT R6, RZ, 0x7610, R6 ;  /* 0x00007610ff067816 */ /* 0x000fe40000000006 */
[----:B------:R-:W-:Y:S02]  /*8620*/  SHF.R.U32.HI R0, RZ, 0x2, R11 ;  /* 0x00000002ff007819 */ /* 0x000fe4000001160b */
[----:B------:R-:W-:Y:S02]  /*8630*/  ISETP.GT.U32.AND P1, PT, R11, 0x3, PT ;  /* 0x000000030b00780c */ /* 0x000fe40003f24070 */
[----:B------:R-:W-:-:S02]  /*8640*/  LOP3.LUT R0, R0, 0x1, RZ, 0xc0, !PT ;  /* 0x0000000100007812 */ /* 0x000fc400078ec0ff */
[----:B------:R-:W-:Y:S01]  /*8650*/  LOP3.LUT R11, R11, 0x3, RZ, 0xc0, !PT ;  /* 0x000000030b0b7812 */ /* 0x000fe200078ec0ff */
[----:B------:R-:W0:Y:S01]  /*8660*/  @P4 S2R R5, SR_CgaCtaId ;  /* 0x0000000000054919 */ /* 0x000e220000008800 */
[----:B------:R-:W-:Y:S02]  /*8670*/  @P4 MOV R4, 0x400 ;  /* 0x0000040000044802 */ /* 0x000fe40000000f00 */
[----:B------:R-:W-:Y:S02]  /*8680*/  ISETP.NE.U32.AND P2, PT, R0, 0x1, PT ;  /* 0x000000010000780c */ /* 0x000fe40003f45070 */
[----:B------:R-:W-:Y:S02]  /*8690*/  PRMT R12, RZ, 0x7610, R12 ;  /* 0x00007610ff0c7816 */ /* 0x000fe4000000000c */
[----:B0-----:R-:W-:Y:S01]  /*86a0*/  @P4 LEA R4, R5, R4, 0x18 ;  /* 0x0000000405044211 */ /* 0x001fe200078ec0ff */
[----:B------:R-:W-:-:S03]  /*86b0*/  IMAD.U32 R5, RZ, RZ, UR14 ;  /* 0x0000000eff057e24 */ /* 0x000fc6000f8e00ff */
[----:B------:R0:W-:Y:S01]  /*86c0*/  @P4 SYNCS.ARRIVE.TRANS64.A1T0 RZ, [R4+URZ+0x78], RZ ;  /* 0x000078ff04ff49a7 */ /* 0x0001e2000810003f */
[----:B------:R-:W-:Y:S02]  /*86d0*/  IADD3 R2, P4, R2, UR20, RZ ;  /* 0x0000001402027c10 */ /* 0x000fe4000ff9e0ff */
[----:B------:R-:W-:Y:S02]  /*86e0*/  ISETP.LT.U32.AND P1, PT, R5, 0x4, P1 ;  /* 0x000000040500780c */ /* 0x000fe40000f21070 */
[----:B------:R-:W-:Y:S02]  /*86f0*/  IADD3.X R3, R3, UR7, RZ, P4, !PT ;  /* 0x0000000703037c10 */ /* 0x000fe4000a7fe4ff */
[----:B------:R-:W-:Y:S01]  /*8700*/  ISETP.GE.U32.AND P4, PT, R2, UR8, PT ;  /* 0x0000000802007c0c */ /* 0x000fe2000bf86070 */
[----:B0-----:R-:W-:Y:S01]  /*8710*/  IMAD.MOV.U32 R4, RZ, RZ, -0x1 ;  /* 0xffffffffff047424 */ /* 0x001fe200078e00ff */
[----:B------:R-:W-:Y:S02]  /*8720*/  ISETP.GT.U32.AND P2, PT, R5, 0x3, !P2 ;  /* 0x000000030500780c */ /* 0x000fe40005744070 */
[----:B------:R-:W-:-:S02]  /*8730*/  SEL R5, RZ, 0x1, !P1 ;  /* 0x00000001ff057807 */ /* 0x000fc40004800000 */
[----:B------:R-:W-:Y:S02]  /*8740*/  ISETP.GE.U32.AND.EX P1, PT, R3, UR9, PT, P4 ;  /* 0x0000000903007c0c */ /* 0x000fe4000bf26140 */
[----:B------:R-:W-:-:S04]  /*8750*/  SEL R0, RZ, 0x1, !P2 ;  /* 0x00000001ff007807 */ /* 0x000fc80005000000 */
[----:B------:R-:W-:Y:S01]  /*8760*/  LOP3.LUT R10, R0, R10, R5, 0x96, !PT ;  /* 0x0000000a000a7212 */ /* 0x000fe200078e9605 */
[----:B------:R-:W-:Y:S02]  /*8770*/  IMAD.MOV.U32 R5, RZ, RZ, -0x1 ;  /* 0xffffffffff057424 */ /* 0x000fe400078e00ff */
[----:B------:R-:W-:-:S04]  /*8780*/  IMAD.MOV.U32 R0, RZ, RZ, -0x1 ;  /* 0xffffffffff007424 */ /* 0x000fc800078e00ff */
[----:B------:R-:W-:Y:S05]  /*8790*/  @P1 BRA `(.L_x_178) ;  /* 0x0000000400501947 */ /* 0x000fea0003800000 */
[----:B------:R-:W0:Y:S01]  /*87a0*/  S2UR UR8, SR_CTAID.X ;  /* 0x00000000000879c3 */ /* 0x000e220000002500 */
[----:B------:R-:W-:Y:S01]  /*87b0*/  ULDC.64 UR10, c[0x0][0x628] ;  /* 0x00018a00000a7ab9 */ /* 0x000fe20000000a00 */
[----:B------:R-:W-:Y:S01]  /*87c0*/  ULDC UR9, c[0x0][0x150] ;  /* 0x0000540000097ab9 */ /* 0x000fe20000000800 */
[----:B------:R-:W-:Y:S01]  /*87d0*/  ISETP.NE.U32.AND P1, PT, RZ, UR10, PT ;  /* 0x0000000aff007c0c */ /* 0x000fe2000bf25070 */
[----:B------:R-:W-:Y:S01]  /*87e0*/  ULDC UR12, c[0x0][0x630] ;  /* 0x00018c00000c7ab9 */ /* 0x000fe20000000800 */
[----:B------:R-:W-:Y:S01]  /*87f0*/  ULDC UR16, c[0x0][0x154] ;  /* 0x0000550000107ab9 */ /* 0x000fe20000000800 */
[----:B------:R-:W-:Y:S01]  /*8800*/  IMAD.MOV.U32 R4, RZ, RZ, R2 ;  /* 0x000000ffff047224 */ /* 0x000fe200078e0002 */
[----:B------:R-:W-:Y:S01]  /*8810*/  ISETP.NE.AND.EX P1, PT, RZ, UR11, PT, P1 ;  /* 0x0000000bff007c0c */ /* 0x000fe2000bf25310 */
[----:B------:R-:W1:Y:S01]  /*8820*/  S2UR UR15, SR_CTAID.Y ;  /* 0x00000000000f79c3 */ /* 0x000e620000002600 */
[----:B------:R-:W-:Y:S01]  /*8830*/  IMAD.MOV.U32 R5, RZ, RZ, R3 ;  /* 0x000000ffff057224 */ /* 0x000fe200078e0003 */
[----:B0-----:R-:W-:-:S05]  /*8840*/  I2FP.F32.U32 R0, UR8 ;  /* 0x0000000800007c45 */ /* 0x001fca0008201000 */
[----:B------:R-:W-:-:S05]  /*8850*/  FMUL R14, R0, UR9 ;  /* 0x00000009000e7c20 */ /* 0x000fca0008400000 */
[----:B------:R-:W-:Y:S05]  /*8860*/  @!P1 BRA `(.L_x_179) ;  /* 0x0000000000289947 */ /* 0x000fea0003800000 */
[----:B------:R-:W-:Y:S02]  /*8870*/  ULDC UR9, c[0x0][0x634] ;  /* 0x00018d0000097ab9 */ /* 0x000fe40000000800 */
[----:B------:R-:W-:-:S05]  /*8880*/  IADD3 R9, P1, R2, UR9, RZ ;  /* 0x0000000902097c10 */ /* 0x000fca000ff3e0ff */
[----:B------:R-:W-:-:S04]  /*8890*/  IMAD.X R13, RZ, RZ, R3, P1 ;  /* 0x000000ffff0d7224 */ /* 0x000fc800008e0603 */
[----:B------:R-:W-:-:S04]  /*88a0*/  IMAD.WIDE.U32 R6, R13, UR10, RZ ;  /* 0x0000000a0d067c25 */ /* 0x000fc8000f8e00ff */
[----:B------:R-:W-:-:S04]  /*88b0*/  IMAD.WIDE.U32 R6, P1, R9, UR11, R6 ;  /* 0x0000000b09067c25 */ /* 0x000fc8000f820006 */
[----:B------:R-:W-:-:S04]  /*88c0*/  IMAD.WIDE.U32 R8, R9, UR10, RZ ;  /* 0x0000000a09087c25 */ /* 0x000fc8000f8e00ff */
[----:B------:R-:W-:Y:S01]  /*88d0*/  IMAD.X R5, RZ, RZ, RZ, P1 ;  /* 0x000000ffff057224 */ /* 0x000fe200008e06ff */
[----:B------:R-:W-:Y:S01]  /*88e0*/  IADD3 RZ, P1, R9, R6, RZ ;  /* 0x0000000609ff7210 */ /* 0x000fe20007f3e0ff */
[----:B------:R-:W-:-:S04]  /*88f0*/  IMAD.MOV.U32 R4, RZ, RZ, R7 ;  /* 0x000000ffff047224 */ /* 0x000fc800078e0007 */
[----:B------:R-:W-:-:S08]  /*8900*/  IMAD.WIDE.U32.X R4, R13, UR11, R4, P1 ;  /* 0x0000000b0d047c25 */ /* 0x000fd000088e0404 */
.L_x_179:
[--C-:B------:R-:W-:Y:S01]  /*8910*/  SHF.R.U64 R0, R4, UR12, R5.reuse ;  /* 0x0000000c04007c19 */ /* 0x100fe20008001205 */
[----:B------:R-:W0:Y:S01]  /*8920*/  F2I.U32.TRUNC.NTZ R14, R14 ;  /* 0x0000000e000e7305 */ /* 0x000e22000020f000 */
[----:B------:R-:W-:Y:S01]  /*8930*/  SHF.R.U32.HI R4, RZ, UR12, R5 ;  /* 0x0000000cff047c19 */ /* 0x000fe20008011605 */
[----:B------:R-:W-:Y:S01]  /*8940*/  ULDC.64 UR10, c[0x0][0x620] ;  /* 0x00018800000a7ab9 */ /* 0x000fe20000000a00 */
[----:B------:R-:W-:Y:S01]  /*8950*/  IADD3 R7, P1, RZ, -R0, RZ ;  /* 0x80000000ff077210 */ /* 0x000fe20007f3e0ff */
[----:B------:R-:W2:Y:S01]  /*8960*/  LDC R16, c[0x0][0x610] ;  /* 0x00018400ff107b82 */ /* 0x000ea20000000800 */
[----:B-1----:R-:W-:Y:S01]  /*8970*/  I2FP.F32.U32 R6, UR15 ;  /* 0x0000000f00067c45 */ /* 0x002fe20008201000 */
[----:B------:R-:W-:Y:S01]  /*8980*/  ULDC UR12, c[0x0][0x658] ;  /* 0x00019600000c7ab9 */ /* 0x000fe20000000800 */
[----:B------:R-:W-:Y:S01]  /*8990*/  ULDC UR18, c[0x0][0x648] ;  /* 0x0001920000127ab9 */ /* 0x000fe20000000800 */
[----:B------:R-:W-:Y:S02]  /*89a0*/  IMAD.X R4, RZ, RZ, ~R4, P1 ;  /* 0x000000ffff047224 */ /* 0x000fe400008e0e04 */
[----:B------:R-:W-:Y:S01]  /*89b0*/  FMUL R8, R6, UR16 ;  /* 0x0000001006087c20 */ /* 0x000fe20008400000 */
[----:B------:R-:W-:Y:S01]  /*89c0*/  ULDC.64 UR16, c[0x0][0x640] ;  /* 0x0001900000107ab9 */ /* 0x000fe20000000a00 */
[----:B------:R-:W-:Y:S01]  /*89d0*/  IMAD R6, R4, UR10, RZ ;  /* 0x0000000a04067c24 */ /* 0x000fe2000f8e02ff */
[----:B------:R-:W-:Y:S01]  /*89e0*/  ISETP.NE.U32.AND P1, PT, RZ, UR16, PT ;  /* 0x00000010ff007c0c */ /* 0x000fe2000bf25070 */
[C---:B------:R-:W-:Y:S01]  /*89f0*/  IMAD.WIDE.U32 R4, R7.reuse, UR10, R2 ;  /* 0x0000000a07047c25 */ /* 0x040fe2000f8e0002 */
[----:B0-----:R-:W-:Y:S01]  /*8a00*/  R2UR UR9, R14 ;  /* 0x000000000e0972ca */ /* 0x001fe200000e0000 */
[----:B------:R-:W0:Y:S01]  /*8a10*/  F2I.U32.TRUNC.NTZ R8, R8 ;  /* 0x0000000800087305 */ /* 0x000e22000020f000 */
[----:B------:R-:W-:Y:S01]  /*8a20*/  ULDC UR10, c[0x0][0x618] ;  /* 0x00018600000a7ab9 */ /* 0x000fe20000000800 */
[----:B------:R-:W-:Y:S01]  /*8a30*/  IMAD R7, R7, UR11, R6 ;  /* 0x0000000b07077c24 */ /* 0x000fe2000f8e0206 */
[----:B------:R-:W-:-:S03]  /*8a40*/  ISETP.NE.AND.EX P1, PT, RZ, UR17, PT, P1 ;  /* 0x00000011ff007c0c */ /* 0x000fc6000bf25310 */
[----:B------:R-:W-:-:S05]  /*8a50*/  IMAD.IADD R5, R5, 0x1, R7 ;  /* 0x0000000105057824 */ /* 0x000fca00078e0207 */
[--C-:B------:R-:W-:Y:S02]  /*8a60*/  SHF.R.U64 R14, R4, UR10, R5.reuse ;  /* 0x0000000a040e7c19 */ /* 0x100fe40008001205 */
[----:B------:R-:W-:Y:S01]  /*8a70*/  SHF.R.U32.HI R5, RZ, UR10, R5 ;  /* 0x0000000aff057c19 */ /* 0x000fe20008011605 */
[----:B------:R-:W-:Y:S01]  /*8a80*/  ULDC UR10, c[0x0][0x608] ;  /* 0x00018200000a7ab9 */ /* 0x000fe20000000800 */
[----:B0-----:R-:W-:Y:S02]  /*8a90*/  R2UR UR11, R8 ;  /* 0x00000000080b72ca */ /* 0x001fe400000e0000 */
[--C-:B------:R-:W-:Y:S02]  /*8aa0*/  SHF.R.U64 R15, R14, UR10, R5.reuse ;  /* 0x0000000a0e0f7c19 */ /* 0x100fe40008001205 */
[----:B------:R-:W-:Y:S01]  /*8ab0*/  SHF.R.U32.HI R4, RZ, UR10, R5 ;  /* 0x0000000aff047c19 */ /* 0x000fe20008011605 */
[----:B------:R-:W-:-:S03]  /*8ac0*/  UIADD3 UR10, -UR9, URZ, URZ ;  /* 0x0000003f090a7290 */ /* 0x000fc6000fffe13f */
[--C-:B------:R-:W-:Y:S01]  /*8ad0*/  SHF.R.U64 R17, R15, UR12, R4.reuse ;  /* 0x0000000c0f117c19 */ /* 0x100fe20008001204 */
[----:B------:R-:W-:Y:S01]  /*8ae0*/  ULDC UR9, c[0x0][0x144] ;  /* 0x0000510000097ab9 */ /* 0x000fe20000000800 */
[----:B------:R-:W-:-:S03]  /*8af0*/  SHF.R.U32.HI R5, RZ, UR12, R4 ;  /* 0x0000000cff057c19 */ /* 0x000fc60008011604 */
[----:B------:R-:W-:Y:S01]  /*8b00*/  IMAD.MOV.U32 R4, RZ, RZ, R17 ;  /* 0x000000ffff047224 */ /* 0x000fe200078e0011 */
[----:B------:R-:W-:Y:S06]  /*8b10*/  @!P1 BRA `(.L_x_180) ;  /* 0x0000000000289947 */ /* 0x000fec0003800000 */
        /* <DEDUP_REMOVED lines=10> */
.L_x_180:
[----:B------:R-:W-:Y:S01]  /*8bc0*/  UIADD3 UR11, -UR11, URZ, URZ ;  /* 0x0000003f0b0b7290 */ /* 0x000fe2000fffe13f */
[----:B------:R-:W-:Y:S01]  /*8bd0*/  SHF.R.U64 R5, R4, UR18, R5 ;  /* 0x0000001204057c19 */ /* 0x000fe20008001205 */
[----:B------:R-:W-:Y:S01]  /*8be0*/  UIMAD UR8, UR9, UR10, UR8 ;  /* 0x0000000a090872a4 */ /* 0x000fe2000f8e0208 */
[----:B------:R-:W-:Y:S02]  /*8bf0*/  LOP3.LUT R4, R15, UR6, RZ, 0xc0, !PT ;  /* 0x000000060f047c12 */ /* 0x000fe4000f8ec0ff */
[----:B------:R-:W-:Y:S01]  /*8c00*/  ULDC UR9, c[0x0][0x148] ;  /* 0x0000520000097ab9 */ /* 0x000fe20000000800 */
[----:B------:R-:W-:Y:S01]  /*8c10*/  IMAD.MOV R6, RZ, RZ, -R5 ;  /* 0x000000ffff067224 */ /* 0x000fe200078e0a05 */
[----:B------:R-:W-:Y:S01]  /*8c20*/  @UP2 UIMAD UR8, UR9, UR11, UR15 ;  /* 0x0000000b090822a4 */ /* 0x000fe2000f8e020f */
[----:B------:R-:W-:Y:S01]  /*8c30*/  IMAD R5, R5, UR5, R4 ;  /* 0x0000000505057c24 */ /* 0x000fe2000f8e0204 */
[----:B------:R-:W-:Y:S01]  /*8c40*/  LOP3.LUT R7, R14, UR4, RZ, 0xc0, !PT ;  /* 0x000000040e077c12 */ /* 0x000fe2000f8ec0ff */
[----:B------:R-:W-:Y:S01]  /*8c50*/  ULDC UR9, c[0x0][0x638] ;  /* 0x00018e0000097ab9 */ /* 0x000fe20000000800 */
[----:B------:R-:W-:Y:S01]  /*8c60*/  PLOP3.LUT P1, PT, PT, PT, UP2, 0x80, 0x0 ;  /* 0x000000000000781c */ /* 0x000fe20003f2f028 */
[----:B------:R-:W-:-:S02]  /*8c70*/  IMAD R4, R6, UR9, R17 ;  /* 0x0000000906047c24 */ /* 0x000fc4000f8e0211 */
[----:B--2---:R-:W-:Y:S01]  /*8c80*/  IMAD R5, R5, R16, UR8 ;  /* 0x0000000805057e24 */ /* 0x004fe2000f8e0210 */
[----:B------:R-:W-:Y:S01]  /*8c90*/  ULDC UR8, c[0x0][0x600] ;  /* 0x0001800000087ab9 */ /* 0x000fe20000000800 */
[----:B------:R-:W-:Y:S02]  /*8ca0*/  IMAD.MOV.U32 R6, RZ, RZ, 0x1 ;  /* 0x00000001ff067424 */ /* 0x000fe400078e00ff */
[----:B------:R-:W-:-:S05]  /*8cb0*/  IMAD R8, R4, UR8, R7 ;  /* 0x0000000804087c24 */ /* 0x000fca000f8e0207 */
[----:B------:R-:W-:Y:S02]  /*8cc0*/  SEL R4, R8, R5, !P1 ;  /* 0x0000000508047207 */ /* 0x000fe40004800000 */
[----:B------:R-:W-:-:S07]  /*8cd0*/  SEL R5, R5, R8, !P1 ;  /* 0x0000000805057207 */ /* 0x000fce0004800000 */
.L_x_178:
[----:B------:R-:W-:Y:S05]  /*8ce0*/  BSYNC B1 ;  /* 0x0000000000017941 */ /* 0x000fea0003800000 */
.L_x_177:
[----:B------:R-:W-:-:S13]  /*8cf0*/  LOP3.LUT P1, RZ, R6, 0xff, RZ, 0xc0, !PT ;  /* 0x000000ff06ff7812 */ /* 0x000fda000782c0ff */
[----:B------:R-:W-:Y:S05]  /*8d00*/  @P1 BRA `(.L_x_181) ;  /* 0xfffffff4003c1947 */ /* 0x000fea000383ffff */
[----:B------:R-:W-:Y:S05]  /*8d10*/  BSYNC B0 ;  /* 0x0000000000007941 */ /* 0x000fea0003800000 */
.L_x_169:
[----:B------:R-:W-:-:S03]  /*8d20*/  UMOV UR8, 0xffffffff ;  /* 0xffffffff00087882 */ /* 0x000fc60000000000 */
[----:B------:R-:W-:Y:S05]  /*8d30*/  BRA.DIV UR8, `(.L_x_182) ;  /* 0x0000000608487947 */ /* 0x000fea000b800000 */
[----:B------:R-:W-:-:S13]  /*8d40*/  ELECT P0, URZ, PT ;  /* 0x00000000003f782f */ /* 0x000fda0003800000 */
.L_x_198:
[----:B------:R-:W-:Y:S04]  /*8d50*/  BSSY B0, `(.L_x_183) ;  /* 0x000002c000007945 */ /* 0x000fe80003800000 */
[----:B------:R-:W-:Y:S05]  /*8d60*/  @!P0 BRA `(.L_x_184) ;  /* 0x0000000000a88947 */ /* 0x000fea0003800000 */
[----:B------:R-:W-:-:S04]  /*8d70*/  ULOP3.LUT UR8, UR13, 0x2, URZ, 0xfc, !UPT ;  /* 0x000000020d087892 */ /* 0x000fc8000f8efc3f */
[----:B------:R-:W-:-:S06]  /*8d80*/  UISETP.NE.AND UP0, UPT, UR8, 0x3, UPT ;  /* 0x000000030800788c */ /* 0x000fcc000bf05270 */
[----:B------:R-:W-:-:S13]  /*8d90*/  PLOP3.LUT P0, PT, PT, PT, UP0, 0x80, 0x0 ;  /* 0x000000000000781c */ /* 0x000fda0003f0f008 */
[----:B------:R-:W-:Y:S05]  /*8da0*/  @!P0 BRA `(.L_x_185) ;  /* 0x0000000000048947 */ /* 0x000fea0003800000 */
[----:B------:R-:W-:Y:S01]  /*8db0*/  BPT.TRAP 0x1 ;  /* 0x000000040000795c */ /* 0x000fe20000300000 */
.L_x_185:
[----:B------:R-:W0:Y:S01]  /*8dc0*/  S2R R3, SR_CgaCtaId ;  /* 0x0000000000037919 */ /* 0x000e220000008800 */
[----:B------:R-:W-:Y:S02]  /*8dd0*/  MOV R0, 0x400 ;  /* 0x0000040000007802 */ /* 0x000fe40000000f00 */
[----:B------:R-:W-:Y:S02]  /*8de0*/  SHF.L.U32 R2, R10, 0x1f, RZ ;  /* 0x0000001f0a027819 */ /* 0x000fe400000006ff */
[----:B0-----:R-:W-:-:S05]  /*8df0*/  LEA R0, R3, R0, 0x18 ;  /* 0x0000000003007211 */ /* 0x001fca00078ec0ff */
[----:B------:R-:W-:-:S04]  /*8e00*/  VIADD R0, R0, 0x20 ;  /* 0x0000002000007836 */ /* 0x000fc80000000000 */
[C---:B------:R-:W-:Y:S02]  /*8e10*/  IMAD R5, R11.reuse, 0x8, R0 ;  /* 0x000000080b057824 */ /* 0x040fe400078e0200 */
[----:B------:R-:W-:Y:S02]  /*8e20*/  VIADD R11, R11, 0x1 ;  /* 0x000000010b0b7836 */ /* 0x000fe40000000000 */
[----:B------:R-:W0:Y:S03]  /*8e30*/  SYNCS.PHASECHK.TRANS64.TRYWAIT P0, [R5+URZ], R2 ;  /* 0x00000002050075a7 */ /* 0x000e26000800017f */
[----:B------:R-:W-:-:S04]  /*8e40*/  ISETP.NE.AND P1, PT, R11, 0x4, PT ;  /* 0x000000040b00780c */ /* 0x000fc80003f25270 */
[----:B------:R-:W-:Y:S02]  /*8e50*/  SEL R3, RZ, 0x1, P1 ;  /* 0x00000001ff037807 */ /* 0x000fe40000800000 */
[----:B------:R-:W-:Y:S02]  /*8e60*/  SEL R11, R11, RZ, P1 ;  /* 0x000000ff0b0b7207 */ /* 0x000fe40000800000 */
[----:B------:R-:W-:-:S03]  /*8e70*/  LOP3.LUT R10, R10, R3, RZ, 0x3c, !PT ;  /* 0x000000030a0a7212 */ /* 0x000fc600078e3cff */
[----:B------:R-:W-:Y:S01]  /*8e80*/  IMAD R7, R11, 0x8, R0 ;  /* 0x000000080b077824 */ /* 0x000fe200078e0200 */
[----:B------:R-:W-:Y:S01]  /*8e90*/  SHF.L.U32 R4, R10, 0x1f, RZ ;  /* 0x0000001f0a047819 */ /* 0x000fe200000006ff */
[----:B0-----:R-:W-:Y:S06]  /*8ea0*/  @!P0 BRA `(.L_x_186) ;  /* 0x0000000400108947 */ /* 0x001fec0003800000 */
.L_x_199:
[----:B------:R-:W1:Y:S01]  /*8eb0*/  SYNCS.PHASECHK.TRANS64.TRYWAIT P0, [R7+URZ], R4 ;  /* 0x00000004070075a7 */ /* 0x000e62000800017f */
[----:B0-----:R-:W-:-:S05]  /*8ec0*/  VIADD R2, R11, 0x1 ;  /* 0x000000010b027836 */ /* 0x001fca0000000000 */
[----:B------:R-:W-:-:S04]  /*8ed0*/  ISETP.NE.AND P1, PT, R2, 0x4, PT ;  /* 0x000000040200780c */ /* 0x000fc80003f25270 */
[----:B------:R-:W-:Y:S02]  /*8ee0*/  SEL R3, RZ, 0x1, P1 ;  /* 0x00000001ff037807 */ /* 0x000fe40000800000 */
[----:B------:R-:W-:Y:S02]  /*8ef0*/  SEL R9, R2, RZ, P1 ;  /* 0x000000ff02097207 */ /* 0x000fe40000800000 */
[----:B------:R-:W-:-:S03]  /*8f00*/  LOP3.LUT R11, R10, R3, RZ, 0x3c, !PT ;  /* 0x000000030a0b7212 */ /* 0x000fc600078e3cff */
[----:B------:R-:W-:Y:S01]  /*8f10*/  IMAD R6, R9, 0x8, R0 ;  /* 0x0000000809067824 */ /* 0x000fe200078e0200 */
[----:B------:R-:W-:Y:S01]  /*8f20*/  SHF.L.U32 R5, R11, 0x1f, RZ ;  /* 0x0000001f0b057819 */ /* 0x000fe200000006ff */
[----:B-1----:R-:W-:Y:S06]  /*8f30*/  @!P0 BRA `(.L_x_187) ;  /* 0x0000000400008947 */ /* 0x002fec0003800000 */
.L_x_200:
[----:B------:R-:W1:Y:S01]  /*8f40*/  SYNCS.PHASECHK.TRANS64.TRYWAIT P0, [R6+URZ], R5 ;  /* 0x00000005060075a7 */ /* 0x000e62000800017f */
[----:B------:R-:W-:-:S05]  /*8f50*/  VIADD R2, R9, 0x1 ;  /* 0x0000000109027836 */ /* 0x000fca0000000000 */
[----:B------:R-:W-:-:S04]  /*8f60*/  ISETP.NE.AND P1, PT, R2, 0x4, PT ;  /* 0x000000040200780c */ /* 0x000fc80003f25270 */
[----:B0-----:R-:W-:Y:S02]  /*8f70*/  SEL R4, RZ, 0x1, P1 ;  /* 0x00000001ff047807 */ /* 0x001fe40000800000 */
[----:B------:R-:W-:Y:S02]  /*8f80*/  SEL R3, R2, RZ, P1 ;  /* 0x000000ff02037207 */ /* 0x000fe40000800000 */
[----:B------:R-:W-:Y:S01]  /*8f90*/  LOP3.LUT R4, R11, R4, RZ, 0x3c, !PT ;  /* 0x000000040b047212 */ /* 0x000fe200078e3cff */
[----:B-1----:R-:W-:Y:S06]  /*8fa0*/  @!P0 BRA `(.L_x_188) ;  /* 0x0000000000f88947 */ /* 0x002fec0003800000 */
.L_x_201:
[----:B------:R-:W-:Y:S01]  /*8fb0*/  IMAD R3, R3, 0x8, R0 ;  /* 0x0000000803037824 */ /* 0x000fe200078e0200 */
[----:B------:R-:W-:-:S07]  /*8fc0*/  SHF.L.U32 R0, R4, 0x1f, RZ ;  /* 0x0000001f04007819 */ /* 0x000fce00000006ff */
.L_x_189:
[----:B-1----:R1:W2:Y:S02]  /*8fd0*/  SYNCS.PHASECHK.TRANS64.TRYWAIT P0, [R3+URZ], R0 ;  /* 0x00000000030075a7 */ /* 0x0022a4000800017f */
[----:B--2---:R-:W-:Y:S05]  /*8fe0*/  @!P0 NANOSLEEP.SYNCS 0x989680 ;  /* 0x009896800000895d */ /* 0x004fea0003900000 */
[----:B------:R-:W2:Y:S02]  /*8ff0*/  @!P0 SYNCS.PHASECHK.TRANS64 P0, [R3+URZ], R0 ;  /* 0x00000000030085a7 */ /* 0x000ea4000800007f */
[----:B--2---:R-:W-:Y:S05]  /*9000*/  @!P0 BRA `(.L_x_189) ;  /* 0xfffffffc00f08947 */ /* 0x004fea000383ffff */
.L_x_184:
[----:B------:R-:W-:Y:S05]  /*9010*/  BSYNC B0 ;  /* 0x0000000000007941 */ /* 0x000fea0003800000 */
.L_x_183:
[----:B------:R-:W-:Y:S05]  /*9020*/  EXIT ;  /* 0x000000000000794d */ /* 0x000fea0003800000 */
.L_x_14:
[----:B0-----:R0:W2:Y:S02]  /*9030*/  SYNCS.PHASECHK.TRANS64.TRYWAIT P0, [R13+URZ+-0x8], R10 ;  /* 0xfffff80a0d0075a7 */ /* 0x0010a4000800017f */
[----:B--2---:R-:W-:Y:S05]  /*9040*/  @!P0 NANOSLEEP.SYNCS 0x989680 ;  /* 0x009896800000895d */ /* 0x004fea0003900000 */
[----:B------:R-:W2:Y:S02]  /*9050*/  @!P0 SYNCS.PHASECHK.TRANS64 P0, [R13+URZ+-0x8], R10 ;  /* 0xfffff80a0d0085a7 */ /* 0x000ea4000800007f */
[----:B--2---:R-:W-:Y:S05]  /*9060*/  @!P0 BRA `(.L_x_14) ;  /* 0xfffffffc00f08947 */ /* 0x004fea000383ffff */
[----:B------:R-:W-:Y:S05]  /*9070*/  BRA `(.L_x_190) ;  /* 0xffffff8400347947 */ /* 0x000fea000383ffff */
.L_x_19:
[----:B--2---:R-:W-:-:S04]  /*9080*/  IMAD.U32 R11, RZ, RZ, UR4 ;  /* 0x00000004ff0b7e24 */ /* 0x004fc8000f8e00ff */
[----:B------:R2:W3:Y:S03]  /*9090*/  SYNCS.PHASECHK.TRANS64.TRYWAIT P0, [R11+URZ], R10 ;  /* 0x0000000a0b0075a7 */ /* 0x0004e6000800017f */
[----:B---3--:R-:W-:Y:S05]  /*90a0*/  @!P0 NANOSLEEP.SYNCS 0x989680 ;  /* 0x009896800000895d */ /* 0x008fea0003900000 */
[----:B------:R-:W3:Y:S02]  /*90b0*/  @!P0 SYNCS.PHASECHK.TRANS64 P0, [R11+URZ], R10 ;  /* 0x0000000a0b0085a7 */ /* 0x000ee4000800007f */
[----:B---3--:R-:W-:Y:S05]  /*90c0*/  @!P0 BRA `(.L_x_19) ;  /* 0xfffffffc00ec8947 */ /* 0x008fea000383ffff */
[----:B------:R-:W-:Y:S05]  /*90d0*/  BRA `(.L_x_18) ;  /* 0xffffff8800607947 */ /* 0x000fea000383ffff */
.L_x_25:
[----:B--2---:R-:W-:-:S04]  /*90e0*/  IMAD.U32 R146, RZ, RZ, UR16 ;  /* 0x00000010ff927e24 */ /* 0x004fc8000f8e00ff */
[----:B------:R2:W3:Y:S03]  /*90f0*/  SYNCS.PHASECHK.TRANS64.TRYWAIT P0, [R146+URZ], R11 ;  /* 0x0000000b920075a7 */ /* 0x0004e6000800017f */
[----:B---3--:R-:W-:Y:S05]  /*9100*/  @!P0 NANOSLEEP.SYNCS 0x989680 ;  /* 0x009896800000895d */ /* 0x008fea0003900000 */
[----:B------:R-:W3:Y:S02]  /*9110*/  @!P0 SYNCS.PHASECHK.TRANS64 P0, [R146+URZ], R11 ;  /* 0x0000000b920085a7 */ /* 0x000ee4000800007f */
[----:B---3--:R-:W-:Y:S05]  /*9120*/  @!P0 BRA `(.L_x_25) ;  /* 0xfffffffc00ec8947 */ /* 0x008fea000383ffff */
[----:B------:R-:W-:Y:S05]  /*9130*/  BRA `(.L_x_24) ;  /* 0xffffff9000987947 */ /* 0x000fea000383ffff */
.L_x_33:
[----:B---3--:R3:W4:Y:S02]  /*9140*/  SYNCS.PHASECHK.TRANS64.TRYWAIT P0, [R13+URZ+0x8], R10 ;  /* 0x0000080a0d0075a7 */ /* 0x008724000800017f */
[----:B----4-:R-:W-:Y:S05]  /*9150*/  @!P0 NANOSLEEP.SYNCS 0x989680 ;  /* 0x009896800000895d */ /* 0x010fea0003900000 */
[----:B------:R-:W4:Y:S02]  /*9160*/  @!P0 SYNCS.PHASECHK.TRANS64 P0, [R13+URZ+0x8], R10 ;  /* 0x0000080a0d0085a7 */ /* 0x000f24000800007f */
[----:B----4-:R-:W-:Y:S05]  /*9170*/  @!P0 BRA `(.L_x_33) ;  /* 0xfffffffc00f08947 */ /* 0x010fea000383ffff */
[----:B------:R-:W-:Y:S05]  /*9180*/  BRA `(.L_x_191) ;  /* 0xffffff9c00c87947 */ /* 0x000fea000383ffff */
.L_x_170:
[----:B------:R-:W-:Y:S01]  /*9190*/  BSSY B1, `(.L_x_192) ;  /* 0x0000006000017945 */ /* 0x000fe20003800000 */
[----:B------:R-:W-:-:S07]  /*91a0*/  IMAD.MOV.U32 R6, RZ, RZ, -0x1 ;  /* 0xffffffffff067424 */ /* 0x000fce00078e00ff */
[----:B------:R-:W-:Y:S05]  /*91b0*/  WARPSYNC.COLLECTIVE R6, `(.L_x_193) ;  /* 0x00000000060c7348 */ /* 0x000fea0003c00000 */
[----:B------:R-:W-:Y:S02]  /*91c0*/  ELECT P1, UR62, PT ;  /* 0x00000000003e782f */ /* 0x000fe40003820000 */
[----:B------:R-:W-:Y:S01]  /*91d0*/  MOV R6, UR62 ;  /* 0x0000003e00067c02 */ /* 0x000fe20008000f00 */
[----:B------:R-:W-:Y:S10]  /*91e0*/  ENDCOLLECTIVE ;  /* 0x000000000000791b */ /* 0x000ff40003800000 */
.L_x_193:
[----:B------:R-:W-:Y:S05]  /*91f0*/  BSYNC B1 ;  /* 0x0000000000017941 */ /* 0x000fea0003800000 */
.L_x_192:
[----:B------:R-:W-:Y:S05]  /*9200*/  BRA `(.L_x_194) ;  /* 0xfffffff000087947 */ /* 0x000fea000383ffff */
.L_x_173:
[----:B-1----:R1:W2:Y:S02]  /*9210*/  SYNCS.PHASECHK.TRANS64.TRYWAIT P1, [R13+URZ+0x20], R6 ;  /* 0x000020060d0075a7 */ /* 0x0022a4000802017f */
[----:B--2---:R-:W-:Y:S05]  /*9220*/  @!P1 NANOSLEEP.SYNCS 0x989680 ;  /* 0x009896800000995d */ /* 0x004fea0003900000 */
[----:B------:R-:W2:Y:S02]  /*9230*/  @!P1 SYNCS.PHASECHK.TRANS64 P1, [R13+URZ+0x20], R6 ;  /* 0x000020060d0095a7 */ /* 0x000ea4000802007f */
[----:B--2---:R-:W-:Y:S05]  /*9240*/  @!P1 BRA `(.L_x_173) ;  /* 0xfffffffc00f09947 */ /* 0x004fea000383ffff */
[----:B------:R-:W-:Y:S05]  /*9250*/  BRA `(.L_x_195) ;  /* 0xfffffff0003c7947 */ /* 0x000fea000383ffff */
.L_x_182:
[----:B------:R-:W-:Y:S01]  /*9260*/  BSSY B0, `(.L_x_196) ;  /* 0x0000006000007945 */ /* 0x000fe20003800000 */
[----:B------:R-:W-:-:S07]  /*9270*/  IMAD.MOV.U32 R6, RZ, RZ, -0x1 ;  /* 0xffffffffff067424 */ /* 0x000fce00078e00ff */
[----:B------:R-:W-:Y:S05]  /*9280*/  WARPSYNC.COLLECTIVE R6, `(.L_x_197) ;  /* 0x00000000060c7348 */ /* 0x000fea0003c00000 */
[----:B------:R-:W-:Y:S02]  /*9290*/  ELECT P1, UR62, PT ;  /* 0x00000000003e782f */ /* 0x000fe40003820000 */
[----:B------:R-:W-:Y:S01]  /*92a0*/  MOV R6, UR62 ;  /* 0x0000003e00067c02 */ /* 0x000fe20008000f00 */
[----:B------:R-:W-:Y:S10]  /*92b0*/  ENDCOLLECTIVE ;  /* 0x000000000000791b */ /* 0x000ff40003800000 */
.L_x_197:
[----:B------:R-:W-:Y:S05]  /*92c0*/  BSYNC B0 ;  /* 0x0000000000007941 */ /* 0x000fea0003800000 */
.L_x_196:
[----:B------:R-:W-:Y:S01]  /*92d0*/  PLOP3.LUT P0, PT, P1, PT, PT, 0x80, 0x0 ;  /* 0x000000000000781c */ /* 0x000fe20000f0f070 */
[----:B------:R-:W-:-:S12]  /*92e0*/  BRA `(.L_x_198) ;  /* 0xfffffff800987947 */ /* 0x000fd8000383ffff */
.L_x_186:
[----:B0-----:R0:W1:Y:S02]  /*92f0*/  SYNCS.PHASECHK.TRANS64.TRYWAIT P0, [R5+URZ], R2 ;  /* 0x00000002050075a7 */ /* 0x001064000800017f */
[----:B-1----:R-:W-:Y:S05]  /*9300*/  @!P0 NANOSLEEP.SYNCS 0x989680 ;  /* 0x009896800000895d */ /* 0x002fea0003900000 */
[----:B------:R-:W1:Y:S02]  /*9310*/  @!P0 SYNCS.PHASECHK.TRANS64 P0, [R5+URZ], R2 ;  /* 0x00000002050085a7 */ /* 0x000e64000800007f */
[----:B-1----:R-:W-:Y:S05]  /*9320*/  @!P0 BRA `(.L_x_186) ;  /* 0xfffffffc00f08947 */ /* 0x002fea000383ffff */
[----:B------:R-:W-:Y:S05]  /*9330*/  BRA `(.L_x_199) ;  /* 0xfffffff800dc7947 */ /* 0x000fea000383ffff */
.L_x_187:
[----:B0-----:R0:W1:Y:S02]  /*9340*/  SYNCS.PHASECHK.TRANS64.TRYWAIT P0, [R7+URZ], R4 ;  /* 0x00000004070075a7 */ /* 0x001064000800017f */
[----:B-1----:R-:W-:Y:S05]  /*9350*/  @!P0 NANOSLEEP.SYNCS 0x989680 ;  /* 0x009896800000895d */ /* 0x002fea0003900000 */
[----:B------:R-:W1:Y:S02]  /*9360*/  @!P0 SYNCS.PHASECHK.TRANS64 P0, [R7+URZ], R4 ;  /* 0x00000004070085a7 */ /* 0x000e64000800007f */
[----:B-1----:R-:W-:Y:S05]  /*9370*/  @!P0 BRA `(.L_x_187) ;  /* 0xfffffffc00f08947 */ /* 0x002fea000383ffff */
[----:B------:R-:W-:Y:S05]  /*9380*/  BRA `(.L_x_200) ;  /* 0xfffffff800ec7947 */ /* 0x000fea000383ffff */
.L_x_188:
[----:B0-----:R0:W1:Y:S02]  /*9390*/  SYNCS.PHASECHK.TRANS64.TRYWAIT P0, [R6+URZ], R5 ;  /* 0x00000005060075a7 */ /* 0x001064000800017f */
[----:B-1----:R-:W-:Y:S05]  /*93a0*/  @!P0 NANOSLEEP.SYNCS 0x989680 ;  /* 0x009896800000895d */ /* 0x002fea0003900000 */
[----:B------:R-:W1:Y:S02]  /*93b0*/  @!P0 SYNCS.PHASECHK.TRANS64 P0, [R6+URZ], R5 ;  /* 0x00000005060085a7 */ /* 0x000e64000800007f */
[----:B-1----:R-:W-:Y:S05]  /*93c0*/  @!P0 BRA `(.L_x_188) ;  /* 0xfffffffc00f08947 */ /* 0x002fea000383ffff */
[----:B------:R-:W-:Y:S05]  /*93d0*/  BRA `(.L_x_201) ;  /* 0xfffffff800f47947 */ /* 0x000fea000383ffff */
.L_x_202:
[----:B------:R-:W-:-:S00]  /*93e0*/  BRA `(.L_x_202) ;  /* 0xfffffffc00fc7947 */ /* 0x000fc0000383ffff */
[----:B------:R-:W-:-:S00]  /*93f0*/  NOP ;  /* 0x0000000000007918 */ /* 0x000fc00000000000 */
        /* <DEDUP_REMOVED lines=8> */
.L_x_203:


//--------------------- .nv.shared._ZN7cutlass13device_kernelINS_4gemm6kernel13GemmUniversalIN4cute5tupleIJiiiiEEENS1_10collective13CollectiveMmaINS1_37MainloopSm90TmaGmmaWarpSpecializedFP8ILi4ENS5_IJNS4_1CILi1EEESB_SB_EEENS1_32KernelTmaWarpSpecializedPingpongEEENS5_IJNSA_ILi64EEENSA_ILi128EEESF_EEENS_12float_e5m2_tENS5_IJlSB_lEEESI_SJ_NS4_8TiledMMAINS4_8MMA_AtomIJNS4_4SM904GMMA31MMA_64x128x32_F32E5M2E5M2_SS_TNILNSN_7ScaleInE1ELSP_1EEEEEENS4_6LayoutISC_NS5_IJNSA_ILi0EEEST_ST_EEEEENS5_IJNS4_10UnderscoreESW_SW_EEEEENS4_13SM90_TMA_LOADENS4_14ComposedLayoutINS4_7SwizzleILi2ELi4ELi3EEENS4_18smem_ptr_flag_bitsILi8EEENSS_INS5_IJNSA_ILi8EEESF_EEENS5_IJSF_SB_EEEEEEEvNS4_8identityESZ_S19_vS1A_EENS_8epilogue10collective6detail29Sm90TmaWarpSpecializedAdapterINS1D_15DefaultEpilogueISI_SJ_SJ_NS1C_6thread17LinearCombinationISI_Li1EffLNS1H_9ScaleType4KindE0ELNS_15FloatRoundStyleE2ESI_EENS1_15EpilogueDefaultEEEEEvvEEEEvNT_6ParamsE --------------------------
	.section	.nv.shared._ZN7cutlass13device_kernelINS_4gemm6kernel13GemmUniversalIN4cute5tupleIJiiiiEEENS1_10collective13CollectiveMmaINS1_37MainloopSm90TmaGmmaWarpSpecializedFP8ILi4ENS5_IJNS4_1CILi1EEESB_SB_EEENS1_32KernelTmaWarpSpecializedPingpongEEENS5_IJNSA_ILi64EEENSA_ILi128EEESF_EEENS_12float_e5m2_tENS5_IJlSB_lEEESI_SJ_NS4_8TiledMMAINS4_8MMA_AtomIJNS4_4SM904GMMA31MMA_64x128x32_F32E5M2E5M2_SS_TNILNSN_7ScaleInE1ELSP_1EEEEEENS4_6LayoutISC_NS5_IJNSA_ILi0EEEST_ST_EEEEENS5_IJNS4_10UnderscoreESW_SW_EEEEENS4_13SM90_TMA_LOADENS4_14ComposedLayoutINS4_7SwizzleILi2ELi4ELi3EEENS4_18smem_ptr_flag_bitsILi8EEENSS_INS5_IJNSA_ILi8EEESF_EEENS5_IJSF_SB_EEEEEEEvNS4_8identityESZ_S19_vS1A_EENS_8epilogue10collective6detail29Sm90TmaWarpSpecializedAdapterINS1D_15DefaultEpilogueISI_SJ_SJ_NS1C_6thread17LinearCombinationISI_Li1EffLNS1H_9ScaleType4KindE0ELNS_15FloatRoundStyleE2ESI_EENS1_15EpilogueDefaultEEEEEvvEEEEvNT_6ParamsE,"aw",@nobits
	.sectionflags	@""
	.align	16
	.zero		1024


//--------------------- .nv.shared.reserved.0     --------------------------
	.section	.nv.shared.reserved.0,"aw",@nobits
	.weak		__nv_reservedSMEM_offset_0_alias
	.size		__nv_reservedSMEM_offset_0_alias, 0, 0
	.other		__nv_reservedSMEM_offset_0_alias,@"STO_CUDA_RESERVED_SHARED STV_DEFAULT"
__nv_reservedSMEM_offset_0_alias:
	.zero		0


//--------------------- .nv.global                --------------------------
	.section	.nv.global,"aw",@nobits
.nv.global:
	.type		_ZN40_INTERNAL_45b151c0_4_k_cu_0b847ecc_186614cute1_E,@object
	.size		_ZN40_INTERNAL_45b151c0_4_k_cu_0b847ecc_186614cute1_E,(_ZN40_INTERNAL_45b151c0_4_k_cu_0b847ecc_186614cuda3std3__45__cpo6cbeginE - _ZN40_INTERNAL_45b151c0_4_k_cu_0b847ecc_186614cute1_E)
_ZN40_INTERNAL_45b151c0_4_k_cu_0b847ecc_186614cute1_E:
	.zero		1
	.type		_ZN40_INTERNAL_45b151c0_4_k_cu_0b847ecc_186614cuda3std3__45__cpo6cbeginE,@object
	.size		_ZN40_INTERNAL_45b151c0_4_k_cu_0b847ecc_186614cuda3std3__45__cpo6cbeginE,(_ZN40_INTERNAL_45b151c0_4_k_cu_0b847ecc_186614cuda3std3__48in_placeE - _ZN40_INTERNAL_45b151c0_4_k_cu_0b847ecc_186614cuda3std3__45__cpo6cbeginE)
_ZN40_INTERNAL_45b151c0_4_k_cu_0b847ecc_186614cuda3std3__45__cpo6cbeginE:
	.zero		1
	.type		_ZN40_INTERNAL_45b151c0_4_k_cu_0b847ecc_186614cuda3std3__48in_placeE,@object
	.size		_ZN40_INTERNAL_45b151c0_4_k_cu_0b847ecc_186614cuda3std3__48in_placeE,(_ZN40_INTERNAL_45b151c0_4_k_cu_0b847ecc_186614cuda3std6ranges3__45__cpo9iter_moveE - _ZN40_INTERNAL_45b151c0_4_k_cu_0b847ecc_186614cuda3std3__48in_placeE)
_ZN40_INTERNAL_45b151c0_4_k_cu_0b847ecc_186614cuda3std3__48in_placeE:
	.zero		1
	.type		_ZN40_INTERNAL_45b151c0_4_k_cu_0b847ecc_186614cuda3std6ranges3__45__cpo9iter_moveE,@object
	.size		_ZN40_INTERNAL_45b151c0_4_k_cu_0b847ecc_186614cuda3std6ranges3__45__cpo9iter_moveE,(_ZN40_INTERNAL_45b151c0_4_k_cu_0b847ecc_186614cuda3std3__45__cpo5beginE - _ZN40_INTERNAL_45b151c0_4_k_cu_0b847ecc_186614cuda3std6ranges3__45__cpo9iter_moveE)
_ZN40_INTERNAL_45b151c0_4_k_cu_0b847ecc_186614cuda3std6ranges3__45__cpo9iter_moveE:
	.zero		1
	.type		_ZN40_INTERNAL_45b151c0_4_k_cu_0b847ecc_186614cuda3std3__45__cpo5beginE,@object
	.size		_ZN40_INTERNAL_45b151c0_4_k_cu_0b847ecc_186614cuda3std3__45__cpo5beginE,(_ZN40_INTERNAL_45b151c0_4_k_cu_0b847ecc_186614cuda3std3__442_GLOBAL__N__45b151c0_4_k_cu_0b847ecc_186616ignoreE - _ZN40_INTERNAL_45b151c0_4_k_cu_0b847ecc_186614cuda3std3__45__cpo5beginE)
_ZN40_INTERNAL_45b151c0_4_k_cu_0b847ecc_186614cuda3std3__45__cpo5beginE:
	.zero		1
	.type		_ZN40_INTERNAL_45b151c0_4_k_cu_0b847ecc_186614cuda3std3__442_GLOBAL__N__45b151c0_4_k_cu_0b847ecc_186616ignoreE,@object
	.size		_ZN40_INTERNAL_45b151c0_4_k_cu_0b847ecc_186614cuda3std3__442_GLOBAL__N__45b151c0_4_k_cu_0b847ecc_186616ignoreE,(_ZN40_INTERNAL_45b151c0_4_k_cu_0b847ecc_186614cute7productE - _ZN40_INTERNAL_45b151c0_4_k_cu_0b847ecc_186614cuda3std3__442_GLOBAL__N__45b151c0_4_k_cu_0b847ecc_186616ignoreE)
_ZN40_INTERNAL_45b151c0_4_k_cu_0b847ecc_186614cuda3std3__442_GLOBAL__N__45b151c0_4_k_cu_0b847ecc_186616ignoreE:
	.zero		1
	.type		_ZN40_INTERNAL_45b151c0_4_k_cu_0b847ecc_186614cute7productE,@object
	.size		_ZN40_INTERNAL_45b151c0_4_k_cu_0b847ecc_186614cute7productE,(_ZN40_INTERNAL_45b151c0_4_k_cu_0b847ecc_186614cuda3std3__45__cpo3endE - _ZN40_INTERNAL_45b151c0_4_k_cu_0b847ecc_186614cute7productE)
_ZN40_INTERNAL_45b151c0_4_k_cu_0b847ecc_186614cute7productE:
	.zero		1
	.type		_ZN40_INTERNAL_45b151c0_4_k_cu_0b847ecc_186614cuda3std3__45__cpo3endE,@object
	.size		_ZN40_INTERNAL_45b151c0_4_k_cu_0b847ecc_186614cuda3std3__45__cpo3endE,(_ZN40_INTERNAL_45b151c0_4_k_cu_0b847ecc_186614cuda3std3__419piecewise_constructE - _ZN40_INTERNAL_45b151c0_4_k_cu_0b847ecc_186614cuda3std3__45__cpo3endE)
_ZN40_INTERNAL_45b151c0_4_k_cu_0b847ecc_186614cuda3std3__45__cpo3endE:
	.zero		1
	.type		_ZN40_INTERNAL_45b151c0_4_k_cu_0b847ecc_186614cuda3std3__419piecewise_constructE,@object
	.size		_ZN40_INTERNAL_45b151c0_4_k_cu_0b847ecc_186614cuda3std3__419piecewise_constructE,(_ZN40_INTERNAL_45b151c0_4_k_cu_0b847ecc_186614cuda3std3__45__cpo4cendE - _ZN40_INTERNAL_45b151c0_4_k_cu_0b847ecc_186614cuda3std3__419piecewise_constructE)
_ZN40_INTERNAL_45b151c0_4_k_cu_0b847ecc_186614cuda3std3__419piecewise_constructE:
	.zero		1
	.type		_ZN40_INTERNAL_45b151c0_4_k_cu_0b847ecc_186614cuda3std3__45__cpo4cendE,@object
	.size		_ZN40_INTERNAL_45b151c0_4_k_cu_0b847ecc_186614cuda3std3__45__cpo4cendE,(_ZN40_INTERNAL_45b151c0_4_k_cu_0b847ecc_186614cuda3std6ranges3__45__cpo4swapE - _ZN40_INTERNAL_45b151c0_4_k_cu_0b847ecc_186614cuda3std3__45__cpo4cendE)
_ZN40_INTERNAL_45b151c0_4_k_cu_0b847ecc_186614cuda3std3__45__cpo4cendE:
	.zero		1
	.type		_ZN40_INTERNAL_45b151c0_4_k_cu_0b847ecc_186614cuda3std6ranges3__45__cpo4swapE,@object
	.size		_ZN40_INTERNAL_45b151c0_4_k_cu_0b847ecc_186614cuda3std6ranges3__45__cpo4swapE,(.L_7 - _ZN40_INTERNAL_45b151c0_4_k_cu_0b847ecc_186614cuda3std6ranges3__45__cpo4swapE)
_ZN40_INTERNAL_45b151c0_4_k_cu_0b847ecc_186614cuda3std6ranges3__45__cpo4swapE:
	.zero		1
.L_7:


//--------------------- .nv.constant0._ZN7cutlass13device_kernelINS_4gemm6kernel13GemmUniversalIN4cute5tupleIJiiiiEEENS1_10collective13CollectiveMmaINS1_37MainloopSm90TmaGmmaWarpSpecializedFP8ILi4ENS5_IJNS4_1CILi1EEESB_SB_EEENS1_32KernelTmaWarpSpecializedPingpongEEENS5_IJNSA_ILi64EEENSA_ILi128EEESF_EEENS_12float_e5m2_tENS5_IJlSB_lEEESI_SJ_NS4_8TiledMMAINS4_8MMA_AtomIJNS4_4SM904GMMA31MMA_64x128x32_F32E5M2E5M2_SS_TNILNSN_7ScaleInE1ELSP_1EEEEEENS4_6LayoutISC_NS5_IJNSA_ILi0EEEST_ST_EEEEENS5_IJNS4_10UnderscoreESW_SW_EEEEENS4_13SM90_TMA_LOADENS4_14ComposedLayoutINS4_7SwizzleILi2ELi4ELi3EEENS4_18smem_ptr_flag_bitsILi8EEENSS_INS5_IJNSA_ILi8EEESF_EEENS5_IJSF_SB_EEEEEEEvNS4_8identityESZ_S19_vS1A_EENS_8epilogue10collective6detail29Sm90TmaWarpSpecializedAdapterINS1D_15DefaultEpilogueISI_SJ_SJ_NS1C_6thread17LinearCombinationISI_Li1EffLNS1H_9ScaleType4KindE0ELNS_15FloatRoundStyleE2ESI_EENS1_15EpilogueDefaultEEEEEvvEEEEvNT_6ParamsE --------------------------
	.section	.nv.constant0._ZN7cutlass13device_kernelINS_4gemm6kernel13GemmUniversalIN4cute5tupleIJiiiiEEENS1_10collective13CollectiveMmaINS1_37MainloopSm90TmaGmmaWarpSpecializedFP8ILi4ENS5_IJNS4_1CILi1EEESB_SB_EEENS1_32KernelTmaWarpSpecializedPingpongEEENS5_IJNSA_ILi64EEENSA_ILi128EEESF_EEENS_12float_e5m2_tENS5_IJlSB_lEEESI_SJ_NS4_8TiledMMAINS4_8MMA_AtomIJNS4_4SM904GMMA31MMA_64x128x32_F32E5M2E5M2_SS_TNILNSN_7ScaleInE1ELSP_1EEEEEENS4_6LayoutISC_NS5_IJNSA_ILi0EEEST_ST_EEEEENS5_IJNS4_10UnderscoreESW_SW_EEEEENS4_13SM90_TMA_LOADENS4_14ComposedLayoutINS4_7SwizzleILi2ELi4ELi3EEENS4_18smem_ptr_flag_bitsILi8EEENSS_INS5_IJNSA_ILi8EEESF_EEENS5_IJSF_SB_EEEEEEEvNS4_8identityESZ_S19_vS1A_EENS_8epilogue10collective6detail29Sm90TmaWarpSpecializedAdapterINS1D_15DefaultEpilogueISI_SJ_SJ_NS1C_6thread17LinearCombinationISI_Li1EffLNS1H_9ScaleType4KindE0ELNS_15FloatRoundStyleE2ESI_EENS1_15EpilogueDefaultEEEEEvvEEEEvNT_6ParamsE,"a",@progbits
	.sectionflags	@""
	.align	4
.nv.constant0._ZN7cutlass13device_kernelINS_4gemm6kernel13GemmUniversalIN4cute5tupleIJiiiiEEENS1_10collective13CollectiveMmaINS1_37MainloopSm90TmaGmmaWarpSpecializedFP8ILi4ENS5_IJNS4_1CILi1EEESB_SB_EEENS1_32KernelTmaWarpSpecializedPingpongEEENS5_IJNSA_ILi64EEENSA_ILi128EEESF_EEENS_12float_e5m2_tENS5_IJlSB_lEEESI_SJ_NS4_8TiledMMAINS4_8MMA_AtomIJNS4_4SM904GMMA31MMA_64x128x32_F32E5M2E5M2_SS_TNILNSN_7ScaleInE1ELSP_1EEEEEENS4_6LayoutISC_NS5_IJNSA_ILi0EEEST_ST_EEEEENS5_IJNS4_10UnderscoreESW_SW_EEEEENS4_13SM90_TMA_LOADENS4_14ComposedLayoutINS4_7SwizzleILi2ELi4ELi3EEENS4_18smem_ptr_flag_bitsILi8EEENSS_INS5_IJNSA_ILi8EEESF_EEENS5_IJSF_SB_EEEEEEEvNS4_8identityESZ_S19_vS1A_EENS_8epilogue10collective6detail29Sm90TmaWarpSpecializedAdapterINS1D_15DefaultEpilogueISI_SJ_SJ_NS1C_6thread17LinearCombinationISI_Li1EffLNS1H_9ScaleType4KindE0ELNS_15FloatRoundStyleE2ESI_EENS1_15EpilogueDefaultEEEEEvvEEEEvNT_6ParamsE:
	.zero		1664


//--------------------- SYMBOLS --------------------------

	.type		.nv.reservedSmem.offset0,@object
	.size		.nv.reservedSmem.offset0,0x4
